def attn_fwd(
    Q,
    K,
    V,
    Out,
    Lse,
    sm_scale,
    stride_qz,
    stride_qh,
    stride_qm,
    stride_qk,
    stride_kz,
    stride_kh,
    stride_kn,
    stride_kk,
    stride_vz,
    stride_vh,
    stride_vn,
    stride_vk,
    stride_oz,
    stride_oh,
    stride_om,
    stride_ok,
    seqlen_q,
    seqlen_k,
    BLOCK_M: tl.constexpr,
    BLOCK_N: tl.constexpr,
    HEAD_DIM: tl.constexpr,
    CAUSAL: tl.constexpr,
):
    start_m = tl.program_id(0)
    off_hz = tl.program_id(1)
    q_off = off_hz * stride_qh
    k_off = off_hz * stride_kh
    v_off = off_hz * stride_vh
    offs_m = start_m * BLOCK_M + tl.arange(0, BLOCK_M)
    offs_d = tl.arange(0, HEAD_DIM)
    offs_n = tl.arange(0, BLOCK_N)
    q_ptrs = Q + q_off + offs_m[:, None] * stride_qm + offs_d[None, :] * stride_qk
    k_ptrs = K + k_off + offs_d[:, None] * stride_kk + offs_n[None, :] * stride_kn
    v_ptrs = V + v_off + offs_n[:, None] * stride_vn + offs_d[None, :] * stride_vk
    m_i = tl.full([BLOCK_M], float("-inf"), dtype=tl.float32)
    l_i = tl.zeros([BLOCK_M], dtype=tl.float32) + 1.0
    acc = tl.zeros([BLOCK_M, HEAD_DIM], dtype=tl.float32)
    q = tl.load(q_ptrs)
    acc, l_i, m_i = _attn_fwd_inner(
        acc,
        l_i,
        m_i,
        q,
        k_ptrs,
        v_ptrs,
        sm_scale,
        stride_kn,
        stride_vn,
        start_m,
        seqlen_k,
        BLOCK_M,
        BLOCK_N,
        HEAD_DIM,
        CAUSAL,
    )
    acc = acc / l_i[:, None]
    lse = m_i + tl.math.log2(l_i) / 1.4426950408889634
    o_ptrs = (
        Out
        + off_hz * stride_oh
        + offs_m[:, None] * stride_om
        + offs_d[None, :] * stride_ok
    )
    tl.store(o_ptrs, acc.to(Out.dtype.element_ty))
    tl.store(Lse + off_hz * seqlen_q + offs_m, lse)

# config = {"BLOCK_M": 64, "BLOCK_N": 64, "HEAD_DIM": 128, "arch": "sm_100", "causal": true, "dtype": "fp8e4m3", "num_stages": 4, "num_warps": 8}
# arch = sm_100


// ===== COMPILED SASS (sm_100a) =====

	.target	sm_100a

	.elftype	@"ET_EXEC"


//--------------------- .note.nv.tkinfo           --------------------------
	.section	.note.nv.tkinfo,"",@"SHT_NOTE"
	.sectionflags	@"SHF_NOTE_NV_TKINFO"
	.tkinfo
        /*0018*/ 	.word	0x00000081
        /*0030*/ 	.string	""
        /*0030*/ 	.string	"ptxas-blackwell"
        /*0030*/ 	.string	"Cuda compilation tools, release 12.9, V12.9.86"
        /*0030*/ 	.string	"Build cuda_12.9.r12.9/compiler.36037853_0"
        /*0030*/ 	.string	"-v  -suppress-debug-info  -lineinfo  -arch sm_100a "



//--------------------- .note.nv.cuver            --------------------------
	.section	.note.nv.cuver,"",@"SHT_NOTE"
	.sectionflags	@"SHF_NOTE_NV_CUVER"
        /*0018*/ 	.short	0x0001
        /*001a*/ 	.short	0x0064
        /*001c*/ 	.short	0x0001
        /*001e*/ 	.short	0x0000
        /*0020*/ 	.short	0x0001
        /*0022*/ 	.short	0x0000


//--------------------- .nv.info                  --------------------------
	.section	.nv.info,"",@"SHT_CUDA_INFO"
	.align	4


	//----- nvinfo : EIATTR_REGCOUNT
	.align		4
        /*0000*/ 	.byte	0x04, 0x2f
        /*0002*/ 	.short	(.L_5 - .L_4)
	.align		4
.L_4:
        /*0004*/ 	.word	index@(attn_fwd)
        /*0008*/ 	.word	0x000000e4


	//----- nvinfo : EIATTR_FRAME_SIZE
	.align		4
.L_5:
        /*000c*/ 	.byte	0x04, 0x11
        /*000e*/ 	.short	(.L_7 - .L_6)
	.align		4
.L_6:
        /*0010*/ 	.word	index@($__internal_2_$__cuda_sm10x_tcgen05_guardrail_trap_unallocated_columns_being_dealloced)
        /*0014*/ 	.word	0x00000000


	//----- nvinfo : EIATTR_FRAME_SIZE
	.align		4
.L_7:
        /*0018*/ 	.byte	0x04, 0x11
        /*001a*/ 	.short	(.L_9 - .L_8)
	.align		4
.L_8:
        /*001c*/ 	.word	index@($__internal_1_$__cuda_sm10x_tcgen05_guardrail_trap_phase_invalid_during_alloc)
        /*0020*/ 	.word	0x00000000


	//----- nvinfo : EIATTR_FRAME_SIZE
	.align		4
.L_9:
        /*0024*/ 	.byte	0x04, 0x11
        /*0026*/ 	.short	(.L_11 - .L_10)
	.align		4
.L_10:
        /*0028*/ 	.word	index@($__internal_0_$__cuda_sm10x_tcgen05_guardrail_trap_col_being_dealloced_not_returned_by_alloc)
        /*002c*/ 	.word	0x00000000


	//----- nvinfo : EIATTR_FRAME_SIZE
	.align		4
.L_11:
        /*0030*/ 	.byte	0x04, 0x11
        /*0032*/ 	.short	(.L_13 - .L_12)
	.align		4
.L_12:
        /*0034*/ 	.word	index@(attn_fwd)
        /*0038*/ 	.word	0x00000000


	//----- nvinfo : EIATTR_MIN_STACK_SIZE
	.align		4
.L_13:
        /*003c*/ 	.byte	0x04, 0x12
        /*003e*/ 	.short	(.L_15 - .L_14)
	.align		4
.L_14:
        /*0040*/ 	.word	index@(attn_fwd)
        /*0044*/ 	.word	0x00000000
.L_15:


//--------------------- .nv.info.attn_fwd         --------------------------
	.section	.nv.info.attn_fwd,"",@"SHT_CUDA_INFO"
	.sectionflags	@""
	.align	4


	//----- nvinfo : EIATTR_CUDA_API_VERSION
	.align		4
        /*0000*/ 	.byte	0x04, 0x37
        /*0002*/ 	.short	(.L_17 - .L_16)
.L_16:
        /*0004*/ 	.word	0x00000081


	//----- nvinfo : EIATTR_KPARAM_INFO
	.align		4
.L_17:
        /*0008*/ 	.byte	0x04, 0x17
        /*000a*/ 	.short	(.L_19 - .L_18)
.L_18:
        /*000c*/ 	.word	0x00000000
        /*0010*/ 	.short	0x0019
        /*0012*/ 	.short	0x0080
        /*0014*/ 	.byte	0x00, 0xf4, 0x21, 0x00


	//----- nvinfo : EIATTR_KPARAM_INFO
	.align		4
.L_19:
        /*0018*/ 	.byte	0x04, 0x17
        /*001a*/ 	.short	(.L_21 - .L_20)
.L_20:
        /*001c*/ 	.word	0x00000000
        /*0020*/ 	.short	0x0018
        /*0022*/ 	.short	0x0078
        /*0024*/ 	.byte	0x00, 0xf4, 0x21, 0x00


	//----- nvinfo : EIATTR_KPARAM_INFO
	.align		4
.L_21:
        /*0028*/ 	.byte	0x04, 0x17
        /*002a*/ 	.short	(.L_23 - .L_22)
.L_22:
        /*002c*/ 	.word	0x00000000
        /*0030*/ 	.short	0x0017
        /*0032*/ 	.short	0x0070
        /*0034*/ 	.byte	0x00, 0xf0, 0x11, 0x00


	//----- nvinfo : EIATTR_KPARAM_INFO
	.align		4
.L_23:
        /*0038*/ 	.byte	0x04, 0x17
        /*003a*/ 	.short	(.L_25 - .L_24)
.L_24:
        /*003c*/ 	.word	0x00000000
        /*0040*/ 	.short	0x0016
        /*0042*/ 	.short	0x006c
        /*0044*/ 	.byte	0x00, 0xf0, 0x11, 0x00


	//----- nvinfo : EIATTR_KPARAM_INFO
	.align		4
.L_25:
        /*0048*/ 	.byte	0x04, 0x17
        /*004a*/ 	.short	(.L_27 - .L_26)
.L_26:
        /*004c*/ 	.word	0x00000000
        /*0050*/ 	.short	0x0015
        /*0052*/ 	.short	0x0068
        /*0054*/ 	.byte	0x00, 0xf0, 0x11, 0x00


	//----- nvinfo : EIATTR_KPARAM_INFO
	.align		4
.L_27:
        /*0058*/ 	.byte	0x04, 0x17
        /*005a*/ 	.short	(.L_29 - .L_28)
.L_28:
        /*005c*/ 	.word	0x00000000
        /*0060*/ 	.short	0x0014
        /*0062*/ 	.short	0x0064
        /*0064*/ 	.byte	0x00, 0xf0, 0x11, 0x00


	//----- nvinfo : EIATTR_KPARAM_INFO
	.align		4
.L_29:
        /*0068*/ 	.byte	0x04, 0x17
        /*006a*/ 	.short	(.L_31 - .L_30)
.L_30:
        /*006c*/ 	.word	0x00000000
        /*0070*/ 	.short	0x0013
        /*0072*/ 	.short	0x0060
        /*0074*/ 	.byte	0x00, 0xf0, 0x11, 0x00


	//----- nvinfo : EIATTR_KPARAM_INFO
	.align		4
.L_31:
        /*0078*/ 	.byte	0x04, 0x17
        /*007a*/ 	.short	(.L_33 - .L_32)
.L_32:
        /*007c*/ 	.word	0x00000000
        /*0080*/ 	.short	0x0012
        /*0082*/ 	.short	0x005c
        /*0084*/ 	.byte	0x00, 0xf0, 0x11, 0x00


	//----- nvinfo : EIATTR_KPARAM_INFO
	.align		4
.L_33:
        /*0088*/ 	.byte	0x04, 0x17
        /*008a*/ 	.short	(.L_35 - .L_34)
.L_34:
        /*008c*/ 	.word	0x00000000
        /*0090*/ 	.short	0x0011
        /*0092*/ 	.short	0x0058
        /*0094*/ 	.byte	0x00, 0xf0, 0x11, 0x00


	//----- nvinfo : EIATTR_KPARAM_INFO
	.align		4
.L_35:
        /*0098*/ 	.byte	0x04, 0x17
        /*009a*/ 	.short	(.L_37 - .L_36)
.L_36:
        /*009c*/ 	.word	0x00000000
        /*00a0*/ 	.short	0x0010
        /*00a2*/ 	.short	0x0054
        /*00a4*/ 	.byte	0x00, 0xf0, 0x11, 0x00


	//----- nvinfo : EIATTR_KPARAM_INFO
	.align		4
.L_37:
        /*00a8*/ 	.byte	0x04, 0x17
        /*00aa*/ 	.short	(.L_39 - .L_38)
.L_38:
        /*00ac*/ 	.word	0x00000000
        /*00b0*/ 	.short	0x000f
        /*00b2*/ 	.short	0x0050
        /*00b4*/ 	.byte	0x00, 0xf0, 0x11, 0x00


	//----- nvinfo : EIATTR_KPARAM_INFO
	.align		4
.L_39:
        /*00b8*/ 	.byte	0x04, 0x17
        /*00ba*/ 	.short	(.L_41 - .L_40)
.L_40:
        /*00bc*/ 	.word	0x00000000
        /*00c0*/ 	.short	0x000e
        /*00c2*/ 	.short	0x004c
        /*00c4*/ 	.byte	0x00, 0xf0, 0x11, 0x00


	//----- nvinfo : EIATTR_KPARAM_INFO
	.align		4
.L_41:
        /*00c8*/ 	.byte	0x04, 0x17
        /*00ca*/ 	.short	(.L_43 - .L_42)
.L_42:
        /*00cc*/ 	.word	0x00000000
        /*00d0*/ 	.short	0x000d
        /*00d2*/ 	.short	0x0048
        /*00d4*/ 	.byte	0x00, 0xf0, 0x11, 0x00


	//----- nvinfo : EIATTR_KPARAM_INFO
	.align		4
.L_43:
        /*00d8*/ 	.byte	0x04, 0x17
        /*00da*/ 	.short	(.L_45 - .L_44)
.L_44:
        /*00dc*/ 	.word	0x00000000
        /*00e0*/ 	.short	0x000c
        /*00e2*/ 	.short	0x0044
        /*00e4*/ 	.byte	0x00, 0xf0, 0x11, 0x00


	//----- nvinfo : EIATTR_KPARAM_INFO
	.align		4
.L_45:
        /*00e8*/ 	.byte	0x04, 0x17
        /*00ea*/ 	.short	(.L_47 - .L_46)
.L_46:
        /*00ec*/ 	.word	0x00000000
        /*00f0*/ 	.short	0x000b
        /*00f2*/ 	.short	0x0040
        /*00f4*/ 	.byte	0x00, 0xf0, 0x11, 0x00


	//----- nvinfo : EIATTR_KPARAM_INFO
	.align		4
.L_47:
        /*00f8*/ 	.byte	0x04, 0x17
        /*00fa*/ 	.short	(.L_49 - .L_48)
.L_48:
        /*00fc*/ 	.word	0x00000000
        /*0100*/ 	.short	0x000a
        /*0102*/ 	.short	0x003c
        /*0104*/ 	.byte	0x00, 0xf0, 0x11, 0x00


	//----- nvinfo : EIATTR_KPARAM_INFO
	.align		4
.L_49:
        /*0108*/ 	.byte	0x04, 0x17
        /*010a*/ 	.short	(.L_51 - .L_50)
.L_50:
        /*010c*/ 	.word	0x00000000
        /*0110*/ 	.short	0x0009
        /*0112*/ 	.short	0x0038
        /*0114*/ 	.byte	0x00, 0xf0, 0x11, 0x00


	//----- nvinfo : EIATTR_KPARAM_INFO
	.align		4
.L_51:
        /*0118*/ 	.byte	0x04, 0x17
        /*011a*/ 	.short	(.L_53 - .L_52)
.L_52:
        /*011c*/ 	.word	0x00000000
        /*0120*/ 	.short	0x0008
        /*0122*/ 	.short	0x0034
        /*0124*/ 	.byte	0x00, 0xf0, 0x11, 0x00


	//----- nvinfo : EIATTR_KPARAM_INFO
	.align		4
.L_53:
        /*0128*/ 	.byte	0x04, 0x17
        /*012a*/ 	.short	(.L_55 - .L_54)
.L_54:
        /*012c*/ 	.word	0x00000000
        /*0130*/ 	.short	0x0007
        /*0132*/ 	.short	0x0030
        /*0134*/ 	.byte	0x00, 0xf0, 0x11, 0x00


	//----- nvinfo : EIATTR_KPARAM_INFO
	.align		4
.L_55:
        /*0138*/ 	.byte	0x04, 0x17
        /*013a*/ 	.short	(.L_57 - .L_56)
.L_56:
        /*013c*/ 	.word	0x00000000
        /*0140*/ 	.short	0x0006
        /*0142*/ 	.short	0x002c
        /*0144*/ 	.byte	0x00, 0xf0, 0x11, 0x00


	//----- nvinfo : EIATTR_KPARAM_INFO
	.align		4
.L_57:
        /*0148*/ 	.byte	0x04, 0x17
        /*014a*/ 	.short	(.L_59 - .L_58)
.L_58:
        /*014c*/ 	.word	0x00000000
        /*0150*/ 	.short	0x0005
        /*0152*/ 	.short	0x0028
        /*0154*/ 	.byte	0x00, 0xf0, 0x11, 0x00


	//----- nvinfo : EIATTR_KPARAM_INFO
	.align		4
.L_59:
        /*0158*/ 	.byte	0x04, 0x17
        /*015a*/ 	.short	(.L_61 - .L_60)
.L_60:
        /*015c*/ 	.word	0x00000000
        /*0160*/ 	.short	0x0004
        /*0162*/ 	.short	0x0020
        /*0164*/ 	.byte	0x00, 0xf4, 0x21, 0x00


	//----- nvinfo : EIATTR_KPARAM_INFO
	.align		4
.L_61:
        /*0168*/ 	.byte	0x04, 0x17
        /*016a*/ 	.short	(.L_63 - .L_62)
.L_62:
        /*016c*/ 	.word	0x00000000
        /*0170*/ 	.short	0x0003
        /*0172*/ 	.short	0x0018
        /*0174*/ 	.byte	0x00, 0xf4, 0x21, 0x00


	//----- nvinfo : EIATTR_KPARAM_INFO
	.align		4
.L_63:
        /*0178*/ 	.byte	0x04, 0x17
        /*017a*/ 	.short	(.L_65 - .L_64)
.L_64:
        /*017c*/ 	.word	0x00000000
        /*0180*/ 	.short	0x0002
        /*0182*/ 	.short	0x0010
        /*0184*/ 	.byte	0x00, 0xf4, 0x21, 0x00


	//----- nvinfo : EIATTR_KPARAM_INFO
	.align		4
.L_65:
        /*0188*/ 	.byte	0x04, 0x17
        /*018a*/ 	.short	(.L_67 - .L_66)
.L_66:
        /*018c*/ 	.word	0x00000000
        /*0190*/ 	.short	0x0001
        /*0192*/ 	.short	0x0008
        /*0194*/ 	.byte	0x00, 0xf4, 0x21, 0x00


	//----- nvinfo : EIATTR_KPARAM_INFO
	.align		4
.L_67:
        /*0198*/ 	.byte	0x04, 0x17
        /*019a*/ 	.short	(.L_69 - .L_68)
.L_68:
        /*019c*/ 	.word	0x00000000
        /*01a0*/ 	.short	0x0000
        /*01a2*/ 	.short	0x0000
        /*01a4*/ 	.byte	0x00, 0xf4, 0x21, 0x00


	//----- nvinfo : EIATTR_AT_ENTRY_FRAGMENTS
	.align		4
.L_69:
        /*01a8*/ 	.byte	0x04, 0x4f
        /*01aa*/ 	.short	(.L_71 - .L_70)


	//   ....[0]....
.L_70:
        /*01ac*/ 	.word	0x00000004


	//----- nvinfo : EIATTR_RESERVED_SMEM_USED
	.align		4
.L_71:
        /*01b0*/ 	.byte	0x01, 0x41
	.zero		2


	//----- nvinfo : EIATTR_SPARSE_MMA_MASK
	.align		4
        /*01b4*/ 	.byte	0x03, 0x50
        /*01b6*/ 	.short	0x0000


	//----- nvinfo : EIATTR_TCGEN05_1CTA_USED
	.align		4
        /*01b8*/ 	.byte	0x01, 0x51
	.zero		2


	//----- nvinfo : EIATTR_MAXREG_COUNT
	.align		4
        /*01bc*/ 	.byte	0x03, 0x1b
        /*01be*/ 	.short	0x00ff


	//----- nvinfo : EIATTR_NUM_BARRIERS
	.align		4
        /*01c0*/ 	.byte	0x02, 0x4c
        /*01c2*/ 	.byte	0x01
	.zero		1


	//----- nvinfo : EIATTR_INT_WARP_WIDE_INSTR_OFFSETS
	.align		4
        /*01c4*/ 	.byte	0x04, 0x31
        /*01c6*/ 	.short	(.L_73 - .L_72)


	//   ....[0]....
.L_72:
        /*01c8*/ 	.word	0x000015b0


	//   ....[1]....
        /*01cc*/ 	.word	0x000015c0


	//   ....[2]....
        /*01d0*/ 	.word	0x00001c60


	//   ....[3]....
        /*01d4*/ 	.word	0x00001ce0


	//   ....[4]....
        /*01d8*/ 	.word	0x00004850


	//   ....[5]....
        /*01dc*/ 	.word	0x00008470


	//   ....[6]....
        /*01e0*/ 	.word	0x000084c0


	//----- nvinfo : EIATTR_COOP_GROUP_MASK_REGIDS
	.align		4
.L_73:
        /*01e4*/ 	.byte	0x04, 0x29
        /*01e6*/ 	.short	(.L_75 - .L_74)


	//   ....[0]....
.L_74:
        /*01e8*/ 	.word	0xffffffff


	//   ....[1]....
        /*01ec*/ 	.word	0xffffffff


	//   ....[2]....
        /*01f0*/ 	.word	0xffffffff


	//   ....[3]....
        /*01f4*/ 	.word	0xffffffff


	//   ....[4]....
        /*01f8*/ 	.word	0xffffffff


	//   ....[5]....
        /*01fc*/ 	.word	0xffffffff


	//   ....[6]....
        /*0200*/ 	.word	0xffffffff


	//   ....[7]....
        /*0204*/ 	.word	0xffffffff


	//   ....[8]....
        /*0208*/ 	.word	0xffffffff


	//   ....[9]....
        /*020c*/ 	.word	0xffffffff


	//   ....[10]....
        /*0210*/ 	.word	0xffffffff


	//   ....[11]....
        /*0214*/ 	.word	0xffffffff


	//----- nvinfo : EIATTR_COOP_GROUP_INSTR_OFFSETS
	.align		4
.L_75:
        /*0218*/ 	.byte	0x04, 0x28
        /*021a*/ 	.short	(.L_77 - .L_76)


	//   ....[0]....
.L_76:
        /*021c*/ 	.word	0x00000060


	//   ....[1]....
        /*0220*/ 	.word	0x00000320


	//   ....[2]....
        /*0224*/ 	.word	0x000027c0


	//   ....[3]....
        /*0228*/ 	.word	0x000028c0


	//   ....[4]....
        /*022c*/ 	.word	0x00002d10


	//   ....[5]....
        /*0230*/ 	.word	0x00002fa0


	//   ....[6]....
        /*0234*/ 	.word	0x00005370


	//   ....[7]....
        /*0238*/ 	.word	0x000053c0


	//   ....[8]....
        /*023c*/ 	.word	0x00005810


	//   ....[9]....
        /*0240*/ 	.word	0x00005880


	//   ....[10]....
        /*0244*/ 	.word	0x00008300


	//   ....[11]....
        /*0248*/ 	.word	0x00008570


	//----- nvinfo : EIATTR_VRC_CTA_INIT_COUNT
	.align		4
.L_77:
        /*024c*/ 	.byte	0x02, 0x4a
        /*024e*/ 	.byte	0x80
	.zero		1


	//----- nvinfo : EIATTR_MBARRIER_INSTR_OFFSETS
	.align		4
        /*0250*/ 	.byte	0x04, 0x39
        /*0252*/ 	.short	(.L_79 - .L_78)


	//   ....[0]....
.L_78:
        /*0254*/ 	.word	0x00001840
        /*0258*/ 	.word	0x000000ff
        /*025c*/ 	.word	0x00000000
        /*0260*/ 	.short	0x0100
        /*0262*/ 	.byte	0x0e
	.zero		1


	//   ....[1]....
        /*0264*/ 	.word	0x00001cd0
        /*0268*/ 	.word	0x000000ff
        /*026c*/ 	.word	0x00009008
        /*0270*/ 	.short	0x0100
        /*0272*/ 	.byte	0x11
	.zero		1


	//   ....[2]....
        /*0274*/ 	.word	0x00001f60
        /*0278*/ 	.word	0x000000ff
        /*027c*/ 	.word	0x00004000
        /*0280*/ 	.short	0x0100
        /*0282*/ 	.byte	0x11
	.zero		1


	//   ....[3]....
        /*0284*/ 	.word	0x000021b0
        /*0288*/ 	.word	0x000000ff
        /*028c*/ 	.word	0x00004000
        /*0290*/ 	.short	0x010a
        /*0292*/ 	.byte	0x11
	.zero		1


	//   ....[4]....
        /*0294*/ 	.word	0x00002340
        /*0298*/ 	.word	0x000000ff
        /*029c*/ 	.word	0x00004000
        /*02a0*/ 	.short	0x0108
        /*02a2*/ 	.byte	0x11
	.zero		1


	//   ....[5]....
        /*02a4*/ 	.word	0x00004a90
        /*02a8*/ 	.word	0x000000ff
        /*02ac*/ 	.word	0x00009010
        /*02b0*/ 	.short	0x0100
        /*02b2*/ 	.byte	0x11
	.zero		1


	//   ....[6]....
        /*02b4*/ 	.word	0x00004c00
        /*02b8*/ 	.word	0x000000ff
        /*02bc*/ 	.word	0x00009010
        /*02c0*/ 	.short	0x010a
        /*02c2*/ 	.byte	0x11
	.zero		1


	//   ....[7]....
        /*02c4*/ 	.word	0x00004dd0
        /*02c8*/ 	.word	0x000000ff
        /*02cc*/ 	.word	0x00009010
        /*02d0*/ 	.short	0x0108
        /*02d2*/ 	.byte	0x11
	.zero		1


	//   ....[8]....
        /*02d4*/ 	.word	0x000058f0
        /*02d8*/ 	.word	0x000000ff
        /*02dc*/ 	.word	0x00000000
        /*02e0*/ 	.short	0x010a
        /*02e2*/ 	.byte	0x0e
	.zero		1


	//   ....[9]....
        /*02e4*/ 	.word	0x00006700
        /*02e8*/ 	.word	0x000000ff
        /*02ec*/ 	.word	0x00000000
        /*02f0*/ 	.short	0x010a
        /*02f2*/ 	.byte	0x0e
	.zero		1


	//   ....[10]....
        /*02f4*/ 	.word	0x00006880
        /*02f8*/ 	.word	0x000000ff
        /*02fc*/ 	.word	0x00009000
        /*0300*/ 	.short	0x0108
        /*0302*/ 	.byte	0x11
	.zero		1


	//   ....[11]....
        /*0304*/ 	.word	0x00006900
        /*0308*/ 	.word	0x000000ff
        /*030c*/ 	.word	0x00009008
        /*0310*/ 	.short	0x0108
        /*0312*/ 	.byte	0x11
	.zero		1


	//   ....[12]....
        /*0314*/ 	.word	0x00008590
        /*0318*/ 	.word	0x000000ff
        /*031c*/ 	.word	0x00004000
        /*0320*/ 	.short	0x010a
        /*0322*/ 	.byte	0x11
	.zero		1


	//   ....[13]....
        /*0324*/ 	.word	0x000085c0
        /*0328*/ 	.word	0x000000ff
        /*032c*/ 	.word	0x00009010
        /*0330*/ 	.short	0x010a
        /*0332*/ 	.byte	0x11
	.zero		1


	//   ....[14]....
        /*0334*/ 	.word	0x000085f0
        /*0338*/ 	.word	0x000000ff
        /*033c*/ 	.word	0x00000000
        /*0340*/ 	.short	0x010a
        /*0342*/ 	.byte	0x0e
	.zero		1


	//   ....[15]....
        /*0344*/ 	.word	0x00008620
        /*0348*/ 	.word	0x000000ff
        /*034c*/ 	.word	0x00000000
        /*0350*/ 	.short	0x010a
        /*0352*/ 	.byte	0x0e
	.zero		1


	//----- nvinfo : EIATTR_NUM_MBARRIERS
	.align		4
.L_79:
        /*0354*/ 	.byte	0x03, 0x38
        /*0356*/ 	.short	0xffff


	//----- nvinfo : EIATTR_EXIT_INSTR_OFFSETS
	.align		4
        /*0358*/ 	.byte	0x04, 0x1c
        /*035a*/ 	.short	(.L_81 - .L_80)


	//   ....[0]....
.L_80:
        /*035c*/ 	.word	0x00008580


	//----- nvinfo : EIATTR_REQNTID
	.align		4
.L_81:
        /*0360*/ 	.byte	0x04, 0x10
        /*0362*/ 	.short	(.L_83 - .L_82)
.L_82:
        /*0364*/ 	.word	0x00000100
        /*0368*/ 	.word	0x00000001
        /*036c*/ 	.word	0x00000001


	//----- nvinfo : EIATTR_CRS_STACK_SIZE
	.align		4
.L_83:
        /*0370*/ 	.byte	0x04, 0x1e
        /*0372*/ 	.short	(.L_85 - .L_84)
.L_84:
        /*0374*/ 	.word	0x00000000


	//----- nvinfo : EIATTR_CBANK_PARAM_SIZE
	.align		4
.L_85:
        /*0378*/ 	.byte	0x03, 0x19
        /*037a*/ 	.short	0x0088


	//----- nvinfo : EIATTR_PARAM_CBANK
	.align		4
        /*037c*/ 	.byte	0x04, 0x0a
        /*037e*/ 	.short	(.L_87 - .L_86)
	.align		4
.L_86:
        /*0380*/ 	.word	index@(.nv.constant0.attn_fwd)
        /*0384*/ 	.short	0x0380
        /*0386*/ 	.short	0x0088


	//----- nvinfo : EIATTR_SW_WAR
	.align		4
.L_87:
        /*0388*/ 	.byte	0x04, 0x36
        /*038a*/ 	.short	(.L_89 - .L_88)
.L_88:
        /*038c*/ 	.word	0x00000008
.L_89:


//--------------------- .nv.compat                --------------------------
	.section	.nv.compat,"",@"SHT_CUDA_COMPAT_INFO"
	.align	4
        /*0000*/ 	.byte	0x02, 0x02, 0x02, 0x00, 0x02, 0x05, 0x05, 0x00, 0x02, 0x03, 0x00, 0x00, 0x02, 0x06, 0x01, 0x00


//--------------------- .nv.callgraph             --------------------------
	.section	.nv.callgraph,"",@"SHT_CUDA_CALLGRAPH"
	.align	4
	.sectionentsize	8
	.align		4
        /*0000*/ 	.word	0x00000000
	.align		4
        /*0004*/ 	.word	0xffffffff
	.align		4
        /*0008*/ 	.word	0x00000000
	.align		4
        /*000c*/ 	.word	0xfffffffe
	.align		4
        /*0010*/ 	.word	0x00000000
	.align		4
        /*0014*/ 	.word	0xfffffffd
	.align		4
        /*0018*/ 	.word	0x00000000
	.align		4
        /*001c*/ 	.word	0xfffffffc


//--------------------- .nv.constant4             --------------------------
	.section	.nv.constant4,"a",@progbits
	.align	8
	.align		8
.nv.constant4:
        /*0000*/ 	.dword	_$_str


//--------------------- .text.attn_fwd            --------------------------
	.section	.text.attn_fwd,"ax",@progbits
	.align	128
        .global         attn_fwd
        .type           attn_fwd,@function
        .size           attn_fwd,(.L_x_27 - attn_fwd)
        .other          attn_fwd,@"STO_CUDA_ENTRY STV_DEFAULT"
attn_fwd:
.text.attn_fwd:
[----:B------:R-:W0:Y:S01]  /*0000*/  LDC R1, c[0x0][0x37c] ;  /* 0x0000df00ff017b82 */ /* 0x000e220000000800 */
[----:B------:R-:W1:Y:S02]  /*0010*/  S2R R37, SR_TID.X ;  /* 0x0000000000257919 */ /* 0x000e640000002100 */
[----:B-1----:R-:W-:-:S13]  /*0020*/  ISETP.GE.U32.AND P0, PT, R37, 0x20, PT ;  /* 0x000000202500780c */ /* 0x002fda0003f06070 */
[----:B------:R-:W-:Y:S02]  /*0030*/  VOTEU.ANY UP1, P0 ;  /* 0x0000000000ff7886 */ /* 0x000fe40000020100 */
[----:B0-----:R-:W-:Y:S05]  /*0040*/  BRA.U UP1, `(.L_x_0) ;  /* 0x0000000101b87547 */ /* 0x001fea000b800000 */
[----:B------:R-:W0:Y:S01]  /*0050*/  S2UR UR6, SR_CgaCtaId ;  /* 0x00000000000679c3 */ /* 0x000e220000008800 */
[----:B------:R-:W-:Y:S01]  /*0060*/  NOP ;  /* 0x0000000000007918 */ /* 0x000fe20000000000 */
[----:B------:R-:W-:Y:S02]  /*0070*/  UMOV UR4, 0x40 ;  /* 0x0000004000047882 */ /* 0x000fe40000000000 */
[----:B0-----:R-:W-:-:S09]  /*0080*/  ULEA UR4, UR6, UR4, 0x18 ;  /* 0x0000000406047291 */ /* 0x001fd2000f8ec0ff */
[----:B------:R-:W0:Y:S01]  /*0090*/  LDS.U8 R0, [UR4] ;  /* 0x00000004ff007984 */ /* 0x000e220008000000 */
[----:B------:R-:W-:Y:S02]  /*00a0*/  UMOV UR4, 0x400 ;  /* 0x0000040000047882 */ /* 0x000fe40000000000 */
[----:B------:R-:W-:Y:S01]  /*00b0*/  ULEA UR4, UR6, UR4, 0x18 ;  /* 0x0000000406047291 */ /* 0x000fe2000f8ec0ff */
[----:B0-----:R-:W-:-:S13]  /*00c0*/  ISETP.NE.AND P0, PT, R0, RZ, PT ;  /* 0x000000ff0000720c */ /* 0x001fda0003f05270 */
[----:B------:R-:W-:Y:S05]  /*00d0*/  @P0 BRA `(.L_x_1) ;  /* 0x00000000007c0947 */ /* 0x000fea0003800000 */
[----:B------:R-:W-:-:S13]  /*00e0*/  ELECT P0, URZ, PT ;  /* 0x0000000000ff782f */ /* 0x000fda0003800000 */
[----:B------:R-:W-:Y:S05]  /*00f0*/  @!P0 BRA `(.L_x_2) ;  /* 0x0000000000848947 */ /* 0x000fea0003800000 */
[----:B------:R-:W-:Y:S01]  /*0100*/  UMOV UR5, 0x4 ;  /* 0x0000000400057882 */ /* 0x000fe20000000000 */
[----:B------:R-:W-:Y:S02]  /*0110*/  IMAD.MOV.U32 R4, RZ, RZ, 0x1 ;  /* 0x00000001ff047424 */ /* 0x000fe400078e00ff */
[----:B------:R-:W-:Y:S02]  /*0120*/  IMAD.MOV.U32 R5, RZ, RZ, 0xf ;  /* 0x0000000fff057424 */ /* 0x000fe400078e00ff */
[----:B------:R-:W-:Y:S04]  /*0130*/  DEPBAR.LE SB0, 0x36 ;  /* 0x00008d800000791a */ /* 0x000fe80000000000 */
[----:B------:R-:W0:Y:S02]  /*0140*/  UTCATOMSWS.FIND_AND_SET.ALIGN UP0, UR5, UR5 ;  /* 0x00000005000575e3 */ /* 0x000e240008000800 */
[----:B0-----:R-:W-:-:S04]  /*0150*/  PLOP3.LUT P0, PT, PT, PT, UP0, 0x80, 0x8 ;  /* 0x000000000008781c */ /* 0x001fc80003f0f008 */
[----:B------:R-:W-:-:S04]  /*0160*/  SEL R0, RZ, 0xffffffff, !P0 ;  /* 0xffffffffff007807 */ /* 0x000fc80004000000 */
[----:B------:R-:W-:Y:S01]  /*0170*/  ISETP.NE.AND P0, PT, R0, RZ, PT ;  /* 0x000000ff0000720c */ /* 0x000fe20003f05270 */
[----:B------:R-:W-:-:S12]  /*0180*/  IMAD.U32 R0, RZ, RZ, UR5 ;  /* 0x00000005ff007e24 */ /* 0x000fd8000f8e00ff */
[----:B------:R-:W-:Y:S05]  /*0190*/  @P0 BRA `(.L_x_3) ;  /* 0x0000000000240947 */ /* 0x000fea0003800000 */
.L_x_4:
[----:B------:R-:W-:Y:S05]  /*01a0*/  NANOSLEEP 0x64 ;  /* 0x000000640000795d */ /* 0x000fea0003800000 */
[----:B------:R-:W-:-:S05]  /*01b0*/  UMOV UR5, 0x4 ;  /* 0x0000000400057882 */ /* 0x000fca0000000000 */
[----:B------:R-:W-:Y:S04]  /*01c0*/  DEPBAR.LE SB0, 0x36 ;  /* 0x00008d800000791a */ /* 0x000fe80000000000 */
[----:B------:R-:W0:Y:S02]  /*01d0*/  UTCATOMSWS.FIND_AND_SET.ALIGN UP0, UR5, UR5 ;  /* 0x00000005000575e3 */ /* 0x000e240008000800 */
[----:B0-----:R-:W-:-:S04]  /*01e0*/  PLOP3.LUT P0, PT, PT, PT, UP0, 0x80, 0x8 ;  /* 0x000000000008781c */ /* 0x001fc80003f0f008 */
[----:B------:R-:W-:-:S04]  /*01f0*/  SEL R0, RZ, 0xffffffff, !P0 ;  /* 0xffffffffff007807 */ /* 0x000fc80004000000 */
[----:B------:R-:W-:Y:S01]  /*0200*/  ISETP.NE.AND P0, PT, R0, RZ, PT ;  /* 0x000000ff0000720c */ /* 0x000fe20003f05270 */
[----:B------:R-:W-:-:S12]  /*0210*/  IMAD.U32 R0, RZ, RZ, UR5 ;  /* 0x00000005ff007e24 */ /* 0x000fd8000f8e00ff */
[----:B------:R-:W-:Y:S05]  /*0220*/  @!P0 BRA `(.L_x_4) ;  /* 0xfffffffc00dc8947 */ /* 0x000fea000383ffff */
.L_x_3:
[C---:B------:R-:W-:Y:S01]  /*0230*/  VIADD R3, R0.reuse, 0x10 ;  /* 0x0000001000037836 */ /* 0x040fe20000000000 */
[----:B------:R-:W-:Y:S01]  /*0240*/  UMOV UR5, 0x50 ;  /* 0x0000005000057882 */ /* 0x000fe20000000000 */
[----:B------:R-:W-:Y:S01]  /*0250*/  SHF.L.U32 R2, R5, R0, RZ ;  /* 0x0000000005027219 */ /* 0x000fe200000006ff */
[----:B------:R-:W-:Y:S01]  /*0260*/  ULEA UR5, UR6, UR5, 0x18 ;  /* 0x0000000506057291 */ /* 0x000fe2000f8ec0ff */
[----:B------:R-:W-:Y:S01]  /*0270*/  IMAD.SHL.U32 R0, R0, 0x20, RZ ;  /* 0x0000002000007824 */ /* 0x000fe200078e00ff */
[----:B------:R-:W-:-:S04]  /*0280*/  SHF.L.U32 R3, R4, R3, RZ ;  /* 0x0000000304037219 */ /* 0x000fc800000006ff */
[----:B------:R-:W-:-:S05]  /*0290*/  LOP3.LUT R2, R3, R2, RZ, 0xfc, !PT ;  /* 0x0000000203027212 */ /* 0x000fca00078efcff */
[----:B------:R0:W-:Y:S04]  /*02a0*/  ATOMS.OR RZ, [UR5], R2 ;  /* 0x00000002ffff798c */ /* 0x0001e8000b000005 */
[----:B------:R0:W-:Y:S01]  /*02b0*/  STS [UR4], R0 ;  /* 0x00000000ff007988 */ /* 0x0001e20008000804 */
[----:B------:R-:W-:Y:S05]  /*02c0*/  BRA `(.L_x_2) ;  /* 0x0000000000107947 */ /* 0x000fea0003800000 */
.L_x_1:
[----:B------:R-:W-:Y:S01]  /*02d0*/  IMAD.MOV.U32 R0, RZ, RZ, -0x1 ;  /* 0xffffffffff007424 */ /* 0x000fe200078e00ff */
[----:B------:R-:W-:-:S04]  /*02e0*/  MOV R2, 0x310 ;  /* 0x0000031000027802 */ /* 0x000fc80000000f00 */
[----:B------:R0:W-:Y:S03]  /*02f0*/  STS [UR4], R0 ;  /* 0x00000000ff007988 */ /* 0x0001e60008000804 */
[----:B0-----:R-:W-:Y:S05]  /*0300*/  CALL.REL.NOINC `($__internal_1_$__cuda_sm10x_tcgen05_guardrail_trap_phase_invalid_during_alloc) ;  /* 0x0000008000dc7944 */ /* 0x001fea0003c00000 */
.L_x_2:
[----:B------:R-:W-:Y:S05]  /*0310*/  WARPSYNC.ALL ;  /* 0x0000000000007948 */ /* 0x000fea0003800000 */
[----:B------:R-:W-:Y:S01]  /*0320*/  NOP ;  /* 0x0000000000007918 */ /* 0x000fe20000000000 */
.L_x_0:
[----:B------:R-:W1:Y:S08]  /*0330*/  S2UR UR18, SR_CTAID.X ;  /* 0x00000000001279c3 */ /* 0x000e700000002500 */
[----:B------:R-:W-:Y:S01]  /*0340*/  BAR.SYNC.DEFER_BLOCKING 0x0 ;  /* 0x0000000000007b1d */ /* 0x000fe20000010000 */
[----:B------:R-:W-:-:S04]  /*0350*/  SHF.R.U32.HI R25, RZ, 0x6, R37 ;  /* 0x00000006ff197819 */ /* 0x000fc80000011625 */
[----:B------:R-:W-:Y:S01]  /*0360*/  SGXT.U32 R25, R25, 0x2 ;  /* 0x000000021919781a */ /* 0x000fe20000000000 */
[----:B------:R-:W2:Y:S02]  /*0370*/  LDCU.64 UR4, c[0x0][0x3b0] ;  /* 0x00007600ff0477ac */ /* 0x000ea40008000a00 */
[----:B------:R-:W3:Y:S01]  /*0380*/  S2UR UR6, SR_CgaCtaId ;  /* 0x00000000000679c3 */ /* 0x000ee20000008800 */
[----:B------:R-:W-:Y:S01]  /*0390*/  UMOV UR17, 0x400 ;  /* 0x0000040000117882 */ /* 0x000fe20000000000 */
[----:B------:R-:W4:Y:S06]  /*03a0*/  LDCU.64 UR34, c[0x0][0x358] ;  /* 0x00006b00ff2277ac */ /* 0x000f2c0008000a00 */
[----:B------:R-:W0:Y:S08]  /*03b0*/  LDC R49, c[0x0][0x3b8] ;  /* 0x0000ee00ff317b82 */ /* 0x000e300000000800 */
[----:B------:R-:W0:Y:S01]  /*03c0*/  S2UR UR19, SR_CTAID.Y ;  /* 0x00000000001379c3 */ /* 0x000e220000002600 */
[----:B-1----:R-:W-:-:S06]  /*03d0*/  USHF.L.U32 UR18, UR18, 0x6, URZ ;  /* 0x0000000612127899 */ /* 0x002fcc00080006ff */
[----:B------:R-:W-:Y:S01]  /*03e0*/  IMAD.U32 R36, RZ, RZ, UR18 ;  /* 0x00000012ff247e24 */ /* 0x000fe2000f8e00ff */
[----:B------:R-:W1:Y:S01]  /*03f0*/  LDC.64 R46, c[0x0][0x380] ;  /* 0x0000e000ff2e7b82 */ /* 0x000e620000000a00 */
[----:B---3--:R-:W-:-:S03]  /*0400*/  ULEA UR17, UR6, UR17, 0x18 ;  /* 0x0000001106117291 */ /* 0x008fc6000f8ec0ff */
[----:B------:R-:W-:Y:S01]  /*0410*/  LOP3.LUT R36, R36, 0x3f, R37, 0xf8, !PT ;  /* 0x0000003f24247812 */ /* 0x000fe200078ef825 */
[----:B0-----:R-:W-:Y:S01]  /*0420*/  IMAD R0, R25, R49, RZ ;  /* 0x0000003119007224 */ /* 0x001fe200078e02ff */
[----:B------:R-:W-:-:S04]  /*0430*/  LEA.HI R24, R37, 0xc, RZ, 0x1a ;  /* 0x0000000c25187811 */ /* 0x000fc800078fd0ff */
[----:B------:R-:W0:Y:S01]  /*0440*/  LDS R44, [UR17] ;  /* 0x00000011ff2c7984 */ /* 0x000e220008000800 */
[----:B--2---:R-:W-:Y:S01]  /*0450*/  IMAD R3, R36, UR5, RZ ;  /* 0x0000000524037c24 */ /* 0x004fe2000f8e02ff */
[----:B------:R-:W-:Y:S01]  /*0460*/  LEA.HI R23, R37, 0x1c, RZ, 0x1a ;  /* 0x0000001c25177811 */ /* 0x000fe200078fd0ff */
[----:B------:R-:W-:Y:S01]  /*0470*/  IMAD R4, R49, 0x4, R0 ;  /* 0x0000000431047824 */ /* 0x000fe200078e0200 */
[----:B------:R-:W-:Y:S01]  /*0480*/  LEA.HI R21, R37, 0x2c, RZ, 0x1a ;  /* 0x0000002c25157811 */ /* 0x000fe200078fd0ff */
[----:B------:R-:W2:Y:S01]  /*0490*/  LDC.64 R136, c[0x0][0x3c0] ;  /* 0x0000f000ff887b82 */ /* 0x000ea20000000a00 */
[----:B------:R-:W-:Y:S01]  /*04a0*/  UIMAD UR4, UR19, UR4, URZ ;  /* 0x00000004130472a4 */ /* 0x000fe2000f8e02ff */
[----:B------:R-:W-:Y:S01]  /*04b0*/  SHF.R.S32.HI R2, RZ, 0x1f, R3 ;  /* 0x0000001fff027819 */ /* 0x000fe20000011403 */
[----:B------:R-:W-:Y:S02]  /*04c0*/  IMAD R5, R49, 0x4, R4 ;  /* 0x0000000431057824 */ /* 0x000fe400078e0204 */
[----:B------:R-:W-:-:S02]  /*04d0*/  USHF.R.S32.HI UR5, URZ, 0x1f, UR4 ;  /* 0x0000001fff057899 */ /* 0x000fc40008011404 */
[----:B------:R-:W-:Y:S01]  /*04e0*/  IMAD R26, R49, 0x8, R5 ;  /* 0x00000008311a7824 */ /* 0x000fe200078e0205 */
[----:B------:R-:W-:Y:S01]  /*04f0*/  BAR.SYNC.DEFER_BLOCKING 0x0 ;  /* 0x0000000000007b1d */ /* 0x000fe20000010000 */
[----:B-1----:R-:W-:-:S04]  /*0500*/  IADD3 R43, P0, P1, R3, UR4, R46 ;  /* 0x00000004032b7c10 */ /* 0x002fc8000f91e02e */
[----:B------:R-:W-:Y:S01]  /*0510*/  IADD3.X R47, PT, PT, R2, UR5, R47, P0, P1 ;  /* 0x00000005022f7c10 */ /* 0x000fe200087e242f */
[----:B------:R-:W-:Y:S01]  /*0520*/  IMAD R15, R23, R49, RZ ;  /* 0x00000031170f7224 */ /* 0x000fe200078e02ff */
[CC--:B------:R-:W-:Y:S01]  /*0530*/  IADD3 R2, P0, PT, R0.reuse, R43.reuse, RZ ;  /* 0x0000002b00027210 */ /* 0x0c0fe20007f1e0ff */
[----:B------:R-:W1:Y:S01]  /*0540*/  LDCU UR4, c[0x0][0x3c8] ;  /* 0x00007900ff0477ac */ /* 0x000e620008000800 */
[C---:B------:R-:W-:Y:S02]  /*0550*/  IADD3 R6, P1, PT, R5.reuse, R43, RZ ;  /* 0x0000002b05067210 */ /* 0x040fe40007f3e0ff */
[----:B------:R-:W-:Y:S01]  /*0560*/  LEA.HI.X.SX32 R3, R0, R47, 0x1, P0 ;  /* 0x0000002f00037211 */ /* 0x000fe200000f0eff */
[----:B------:R-:W-:Y:S01]  /*0570*/  IMAD R0, R24, R49, RZ ;  /* 0x0000003118007224 */ /* 0x000fe200078e02ff */
[----:B------:R-:W-:Y:S02]  /*0580*/  LEA.HI.X.SX32 R7, R5, R47, 0x1, P1 ;  /* 0x0000002f05077211 */ /* 0x000fe400008f0eff */
[----:B------:R-:W-:-:S02]  /*0590*/  IADD3 R12, P1, PT, R26, R43, RZ ;  /* 0x0000002b1a0c7210 */ /* 0x000fc40007f3e0ff */
[----:B------:R-:W-:Y:S02]  /*05a0*/  IADD3 R8, P0, PT, R4, R43, RZ ;  /* 0x0000002b04087210 */ /* 0x000fe40007f1e0ff */
[----:B------:R-:W-:Y:S02]  /*05b0*/  LEA.HI.X.SX32 R13, R26, R47, 0x1, P1 ;  /* 0x0000002f1a0d7211 */ /* 0x000fe400008f0eff */
[----:B------:R-:W-:Y:S02]  /*05c0*/  IADD3 R10, P1, PT, R0, R43, RZ ;  /* 0x0000002b000a7210 */ /* 0x000fe40007f3e0ff */
[----:B------:R-:W-:Y:S01]  /*05d0*/  LEA.HI R22, R37, 0x3c, RZ, 0x1a ;  /* 0x0000003c25167811 */ /* 0x000fe200078fd0ff */
[----:B----4-:R3:W5:Y:S01]  /*05e0*/  LDG.E.U8 R5, desc[UR34][R2.64] ;  /* 0x0000002202057981 */ /* 0x010762000c1e1100 */
[-C--:B------:R-:W-:Y:S02]  /*05f0*/  LEA.HI.X.SX32 R9, R4, R47.reuse, 0x1, P0 ;  /* 0x0000002f04097211 */ /* 0x080fe400000f0eff */
[----:B------:R-:W-:Y:S01]  /*0600*/  LEA.HI.X.SX32 R11, R0, R47, 0x1, P1 ;  /* 0x0000002f000b7211 */ /* 0x000fe200008f0eff */
[----:B------:R-:W-:Y:S01]  /*0610*/  IMAD R0, R22, R49, RZ ;  /* 0x0000003116007224 */ /* 0x000fe200078e02ff */
[----:B------:R-:W-:Y:S01]  /*0620*/  IADD3 R14, P0, PT, R15, R43, RZ ;  /* 0x0000002b0f0e7210 */ /* 0x000fe20007f1e0ff */
[----:B------:R4:W5:Y:S01]  /*0630*/  LDG.E.U8 R29, desc[UR34][R12.64] ;  /* 0x000000220c1d7981 */ /* 0x000962000c1e1100 */
[----:B---3--:R-:W-:-:S02]  /*0640*/  IMAD R2, R21, R49, RZ ;  /* 0x0000003115027224 */ /* 0x008fc400078e02ff */
[----:B------:R-:W-:Y:S01]  /*0650*/  LEA.HI.X.SX32 R15, R15, R47, 0x1, P0 ;  /* 0x0000002f0f0f7211 */ /* 0x000fe200000f0eff */
[----:B------:R3:W5:Y:S01]  /*0660*/  LDG.E.U8 R7, desc[UR34][R6.64] ;  /* 0x0000002206077981 */ /* 0x000762000c1e1100 */
[C---:B------:R-:W-:Y:S02]  /*0670*/  LEA.HI R20, R37.reuse, 0x4c, RZ, 0x1a ;  /* 0x0000004c25147811 */ /* 0x040fe400078fd0ff */
[-C--:B------:R-:W-:Y:S01]  /*0680*/  IADD3 R16, P1, PT, R2, R43.reuse, RZ ;  /* 0x0000002b02107210 */ /* 0x080fe20007f3e0ff */
[----:B------:R0:W5:Y:S01]  /*0690*/  LDG.E.U8 R40, desc[UR34][R8.64] ;  /* 0x0000002208287981 */ /* 0x000162000c1e1100 */
[----:B------:R-:W-:Y:S02]  /*06a0*/  LEA.HI R3, R37, 0x5c, RZ, 0x1a ;  /* 0x0000005c25037811 */ /* 0x000fe400078fd0ff */
[----:B----4-:R-:W-:Y:S01]  /*06b0*/  IADD3 R12, P0, PT, R0, R43, RZ ;  /* 0x0000002b000c7210 */ /* 0x010fe20007f1e0ff */
[----:B------:R-:W-:Y:S01]  /*06c0*/  IMAD R4, R20, R49, RZ ;  /* 0x0000003114047224 */ /* 0x000fe200078e02ff */
[----:B------:R-:W-:Y:S01]  /*06d0*/  LEA.HI.X.SX32 R17, R2, R47, 0x1, P1 ;  /* 0x0000002f02117211 */ /* 0x000fe200008f0eff */
[----:B---3--:R-:W-:Y:S01]  /*06e0*/  IMAD R6, R3, R49, RZ ;  /* 0x0000003103067224 */ /* 0x008fe200078e02ff */
[----:B------:R-:W-:Y:S01]  /*06f0*/  LEA.HI.X.SX32 R13, R0, R47, 0x1, P0 ;  /* 0x0000002f000d7211 */ /* 0x000fe200000f0eff */
[----:B------:R3:W5:Y:S01]  /*0700*/  LDG.E.U8 R112, desc[UR34][R14.64] ;  /* 0x000000220e707981 */ /* 0x000762000c1e1100 */
[----:B------:R-:W-:-:S02]  /*0710*/  LEA.HI R2, R37, 0x6c, RZ, 0x1a ;  /* 0x0000006c25027811 */ /* 0x000fc400078fd0ff */
[----:B------:R-:W-:Y:S01]  /*0720*/  LEA.HI R0, R37, 0x7c, RZ, 0x1a ;  /* 0x0000007c25007811 */ /* 0x000fe200078fd0ff */
[----:B------:R4:W5:Y:S01]  /*0730*/  LDG.E.U8 R116, desc[UR34][R16.64] ;  /* 0x0000002210747981 */ /* 0x000962000c1e1100 */
[----:B------:R-:W-:Y:S01]  /*0740*/  IADD3 R18, P1, PT, R4, R43, RZ ;  /* 0x0000002b04127210 */ /* 0x000fe20007f3e0ff */
[-C--:B0-----:R-:W-:Y:S02]  /*0750*/  IMAD R8, R2, R49.reuse, RZ ;  /* 0x0000003102087224 */ /* 0x081fe400078e02ff */
[----:B------:R-:W-:Y:S01]  /*0760*/  IMAD R9, R0, R49, RZ ;  /* 0x0000003100097224 */ /* 0x000fe200078e02ff */
[----:B------:R0:W5:Y:S01]  /*0770*/  LDG.E.U8 R42, desc[UR34][R10.64] ;  /* 0x000000220a2a7981 */ /* 0x000162000c1e1100 */
[----:B---3--:R-:W-:Y:S02]  /*0780*/  IADD3 R14, P0, PT, R6, R43, RZ ;  /* 0x0000002b060e7210 */ /* 0x008fe40007f1e0ff */
[-C--:B------:R-:W-:Y:S01]  /*0790*/  LEA.HI.X.SX32 R19, R4, R47.reuse, 0x1, P1 ;  /* 0x0000002f04137211 */ /* 0x080fe200008f0eff */
[----:B------:R-:W-:Y:S01]  /*07a0*/  IMAD R4, R49, 0x4, R26 ;  /* 0x0000000431047824 */ /* 0x000fe200078e021a */
[----:B------:R-:W-:Y:S01]  /*07b0*/  LEA.HI.X.SX32 R15, R6, R47, 0x1, P0 ;  /* 0x0000002f060f7211 */ /* 0x000fe200000f0eff */
[----:B------:R3:W5:Y:S01]  /*07c0*/  LDG.E.U8 R120, desc[UR34][R12.64] ;  /* 0x000000220c787981 */ /* 0x000762000c1e1100 */
[----:B----4-:R-:W-:-:S02]  /*07d0*/  IADD3 R16, P1, PT, R8, R43, RZ ;  /* 0x0000002b08107210 */ /* 0x010fc40007f3e0ff */
[----:B------:R-:W-:Y:S01]  /*07e0*/  IADD3 R26, P0, PT, R9, R43, RZ ;  /* 0x0000002b091a7210 */ /* 0x000fe20007f1e0ff */
[----:B------:R-:W-:Y:S01]  /*07f0*/  IMAD R6, R49, 0x4, R4 ;  /* 0x0000000431067824 */ /* 0x000fe200078e0204 */
[-C--:B------:R-:W-:Y:S01]  /*0800*/  LEA.HI.X.SX32 R17, R8, R47.reuse, 0x1, P1 ;  /* 0x0000002f08117211 */ /* 0x080fe200008f0eff */
[----:B------:R4:W5:Y:S01]  /*0810*/  LDG.E.U8 R128, desc[UR34][R14.64] ;  /* 0x000000220e807981 */ /* 0x000962000c1e1100 */
[----:B------:R-:W-:Y:S02]  /*0820*/  LEA.HI.X.SX32 R27, R9, R47, 0x1, P0 ;  /* 0x0000002f091b7211 */ /* 0x000fe400000f0eff */
[C---:B------:R-:W-:Y:S01]  /*0830*/  IADD3 R8, P0, PT, R4.reuse, R43, RZ ;  /* 0x0000002b04087210 */ /* 0x040fe20007f1e0ff */
[----:B------:R1:W5:Y:S03]  /*0840*/  LDG.E.U8 R132, desc[UR34][R16.64] ;  /* 0x0000002210847981 */ /* 0x000366000c1e1100 */
[----:B------:R-:W-:Y:S01]  /*0850*/  LEA.HI.X.SX32 R9, R4, R47, 0x1, P0 ;  /* 0x0000002f04097211 */ /* 0x000fe200000f0eff */
[C---:B------:R-:W-:Y:S01]  /*0860*/  IMAD R4, R49.reuse, 0x8, R6 ;  /* 0x0000000831047824 */ /* 0x040fe200078e0206 */
[C---:B0-----:R-:W-:Y:S01]  /*0870*/  IADD3 R10, P0, PT, R6.reuse, R43, RZ ;  /* 0x0000002b060a7210 */ /* 0x041fe20007f1e0ff */
[----:B------:R-:W5:Y:S03]  /*0880*/  LDG.E.U8 R124, desc[UR34][R18.64] ;  /* 0x00000022127c7981 */ /* 0x000f66000c1e1100 */
[----:B------:R-:W-:Y:S01]  /*0890*/  LEA.HI.X.SX32 R11, R6, R47, 0x1, P0 ;  /* 0x0000002f060b7211 */ /* 0x000fe200000f0eff */
[C---:B------:R-:W-:Y:S01]  /*08a0*/  IMAD R6, R49.reuse, 0x4, R4 ;  /* 0x0000000431067824 */ /* 0x040fe200078e0204 */
[C---:B---3--:R-:W-:Y:S01]  /*08b0*/  IADD3 R12, P0, PT, R4.reuse, R43, RZ ;  /* 0x0000002b040c7210 */ /* 0x048fe20007f1e0ff */
[----:B------:R-:W5:Y:S03]  /*08c0*/  LDG.E.U8 R138, desc[UR34][R26.64] ;  /* 0x000000221a8a7981 */ /* 0x000f66000c1e1100 */
[----:B------:R-:W-:Y:S01]  /*08d0*/  LEA.HI.X.SX32 R13, R4, R47, 0x1, P0 ;  /* 0x0000002f040d7211 */ /* 0x000fe200000f0eff */
[C---:B------:R-:W-:Y:S01]  /*08e0*/  IMAD R4, R49.reuse, 0x4, R6 ;  /* 0x0000000431047824 */ /* 0x040fe200078e0206 */
[C---:B----4-:R-:W-:Y:S01]  /*08f0*/  IADD3 R14, P0, PT, R6.reuse, R43, RZ ;  /* 0x0000002b060e7210 */ /* 0x050fe20007f1e0ff */
[----:B------:R0:W5:Y:S03]  /*0900*/  LDG.E.U8 R110, desc[UR34][R8.64] ;  /* 0x00000022086e7981 */ /* 0x000166000c1e1100 */
[----:B------:R-:W-:Y:S01]  /*0910*/  LEA.HI.X.SX32 R15, R6, R47, 0x1, P0 ;  /* 0x0000002f060f7211 */ /* 0x000fe200000f0eff */
[C---:B------:R-:W-:Y:S01]  /*0920*/  IMAD R6, R49.reuse, 0x8, R4 ;  /* 0x0000000831067824 */ /* 0x040fe200078e0204 */
[C---:B-1----:R-:W-:Y:S01]  /*0930*/  IADD3 R16, P0, PT, R4.reuse, R43, RZ ;  /* 0x0000002b04107210 */ /* 0x042fe20007f1e0ff */
[----:B------:R1:W5:Y:S03]  /*0940*/  LDG.E.U8 R31, desc[UR34][R10.64] ;  /* 0x000000220a1f7981 */ /* 0x000366000c1e1100 */
[----:B------:R-:W-:Y:S01]  /*0950*/  LEA.HI.X.SX32 R17, R4, R47, 0x1, P0 ;  /* 0x0000002f04117211 */ /* 0x000fe200000f0eff */
[C---:B------:R-:W-:Y:S01]  /*0960*/  IMAD R4, R49.reuse, 0x4, R6 ;  /* 0x0000000431047824 */ /* 0x040fe200078e0206 */
[-C--:B0-----:R-:W-:Y:S01]  /*0970*/  IADD3 R8, P0, PT, R6, R43.reuse, RZ ;  /* 0x0000002b06087210 */ /* 0x081fe20007f1e0ff */
[----:B------:R0:W5:Y:S02]  /*0980*/  LDG.E.U8 R27, desc[UR34][R12.64] ;  /* 0x000000220c1b7981 */ /* 0x000164000c1e1100 */
[----:B------:R-:W-:Y:S01]  /*0990*/  IMAD R26, R49, 0x4, R4 ;  /* 0x00000004311a7824 */ /* 0x000fe200078e0204 */
[----:B------:R-:W-:Y:S01]  /*09a0*/  IADD3 R18, P1, PT, R4, R43, RZ ;  /* 0x0000002b04127210 */ /* 0x000fe20007f3e0ff */
[----:B------:R3:W5:Y:S01]  /*09b0*/  LDG.E.U8 R114, desc[UR34][R14.64] ;  /* 0x000000220e727981 */ /* 0x000762000c1e1100 */
[----:B------:R-:W-:-:S02]  /*09c0*/  LEA.HI.X.SX32 R9, R6, R47, 0x1, P0 ;  /* 0x0000002f06097211 */ /* 0x000fc400000f0eff */
[----:B------:R-:W-:Y:S01]  /*09d0*/  LEA.HI.X.SX32 R19, R4, R47, 0x1, P1 ;  /* 0x0000002f04137211 */ /* 0x000fe200008f0eff */
[C---:B------:R-:W-:Y:S01]  /*09e0*/  IMAD R4, R49.reuse, 0x8, R26 ;  /* 0x0000000831047824 */ /* 0x040fe200078e021a */
[C---:B-1----:R-:W-:Y:S01]  /*09f0*/  IADD3 R10, P0, PT, R26.reuse, R43, RZ ;  /* 0x0000002b1a0a7210 */ /* 0x042fe20007f1e0ff */
[----:B------:R1:W5:Y:S03]  /*0a00*/  LDG.E.U8 R33, desc[UR34][R16.64] ;  /* 0x0000002210217981 */ /* 0x000366000c1e1100 */
[----:B------:R-:W-:Y:S01]  /*0a10*/  LEA.HI.X.SX32 R11, R26, R47, 0x1, P0 ;  /* 0x0000002f1a0b7211 */ /* 0x000fe200000f0eff */
[C---:B------:R-:W-:Y:S01]  /*0a20*/  IMAD R6, R49.reuse, 0x4, R4 ;  /* 0x0000000431067824 */ /* 0x040fe200078e0204 */
[C---:B0-----:R-:W-:Y:S01]  /*0a30*/  IADD3 R12, P0, PT, R4.reuse, R43, RZ ;  /* 0x0000002b040c7210 */ /* 0x041fe20007f1e0ff */
[----:B------:R0:W5:Y:S03]  /*0a40*/  LDG.E.U8 R35, desc[UR34][R8.64] ;  /* 0x0000002208237981 */ /* 0x000166000c1e1100 */
[----:B------:R-:W-:Y:S01]  /*0a50*/  LEA.HI.X.SX32 R13, R4, R47, 0x1, P0 ;  /* 0x0000002f040d7211 */ /* 0x000fe200000f0eff */
[C---:B------:R-:W-:Y:S01]  /*0a60*/  IMAD R4, R49.reuse, 0x4, R6 ;  /* 0x0000000431047824 */ /* 0x040fe200078e0206 */
[-C--:B---3--:R-:W-:Y:S01]  /*0a70*/  IADD3 R14, P0, PT, R6, R43.reuse, RZ ;  /* 0x0000002b060e7210 */ /* 0x088fe20007f1e0ff */
[----:B------:R3:W5:Y:S02]  /*0a80*/  LDG.E.U8 R39, desc[UR34][R10.64] ;  /* 0x000000220a277981 */ /* 0x000764000c1e1100 */
[----:B------:R-:W-:Y:S01]  /*0a90*/  IMAD R26, R49, 0x8, R4 ;  /* 0x00000008311a7824 */ /* 0x000fe200078e0204 */
[----:B-1----:R-:W-:Y:S01]  /*0aa0*/  IADD3 R16, P1, PT, R4, R43, RZ ;  /* 0x0000002b04107210 */ /* 0x002fe20007f3e0ff */
[----:B------:R1:W5:Y:S01]  /*0ab0*/  LDG.E.U8 R118, desc[UR34][R18.64] ;  /* 0x0000002212767981 */ /* 0x000362000c1e1100 */
[----:B------:R-:W-:-:S02]  /*0ac0*/  LEA.HI.X.SX32 R15, R6, R47, 0x1, P0 ;  /* 0x0000002f060f7211 */ /* 0x000fc400000f0eff */
[----:B------:R-:W-:Y:S01]  /*0ad0*/  LEA.HI.X.SX32 R17, R4, R47, 0x1, P1 ;  /* 0x0000002f04117211 */ /* 0x000fe200008f0eff */
[C---:B------:R-:W-:Y:S01]  /*0ae0*/  IMAD R4, R49.reuse, 0x4, R26 ;  /* 0x0000000431047824 */ /* 0x040fe200078e021a */
[C---:B0-----:R-:W-:Y:S01]  /*0af0*/  IADD3 R8, P0, PT, R26.reuse, R43, RZ ;  /* 0x0000002b1a087210 */ /* 0x041fe20007f1e0ff */
[----:B------:R0:W5:Y:S02]  /*0b00*/  LDG.E.U8 R41, desc[UR34][R12.64] ;  /* 0x000000220c297981 */ /* 0x000164000c1e1100 */
[----:B------:R-:W-:Y:S01]  /*0b10*/  IMAD R6, R49, 0x4, R4 ;  /* 0x0000000431067824 */ /* 0x000fe200078e0204 */
[----:B------:R-:W-:Y:S01]  /*0b20*/  LEA.HI.X.SX32 R9, R26, R47, 0x1, P0 ;  /* 0x0000002f1a097211 */ /* 0x000fe200000f0eff */
[----:B------:R-:W5:Y:S01]  /*0b30*/  LDG.E.U8 R122, desc[UR34][R14.64] ;  /* 0x000000220e7a7981 */ /* 0x000f62000c1e1100 */
[----:B---3--:R-:W-:-:S03]  /*0b40*/  IADD3 R10, P0, PT, R4, R43, RZ ;  /* 0x0000002b040a7210 */ /* 0x008fc60007f1e0ff */
[----:B------:R3:W5:Y:S01]  /*0b50*/  LDG.E.U8 R111, desc[UR34][R8.64] ;  /* 0x00000022086f7981 */ /* 0x000762000c1e1100 */
[----:B------:R-:W-:Y:S01]  /*0b60*/  LEA.HI.X.SX32 R11, R4, R47, 0x1, P0 ;  /* 0x0000002f040b7211 */ /* 0x000fe200000f0eff */
[C---:B------:R-:W-:Y:S01]  /*0b70*/  IMAD R4, R49.reuse, 0x8, R6 ;  /* 0x0000000831047824 */ /* 0x040fe200078e0206 */
[C---:B-1----:R-:W-:Y:S01]  /*0b80*/  IADD3 R18, P0, PT, R6.reuse, R43, RZ ;  /* 0x0000002b06127210 */ /* 0x042fe20007f1e0ff */
[----:B------:R-:W5:Y:S03]  /*0b90*/  LDG.E.U8 R45, desc[UR34][R16.64] ;  /* 0x00000022102d7981 */ /* 0x000f66000c1e1100 */
[----:B------:R-:W-:Y:S01]  /*0ba0*/  LEA.HI.X.SX32 R19, R6, R47, 0x1, P0 ;  /* 0x0000002f06137211 */ /* 0x000fe200000f0eff */
[C---:B------:R-:W-:Y:S01]  /*0bb0*/  IMAD R6, R49.reuse, 0x4, R4 ;  /* 0x0000000431067824 */ /* 0x040fe200078e0204 */
[C---:B0-----:R-:W-:Y:S01]  /*0bc0*/  IADD3 R12, P0, PT, R4.reuse, R43, RZ ;  /* 0x0000002b040c7210 */ /* 0x041fe20007f1e0ff */
[----:B------:R0:W5:Y:S02]  /*0bd0*/  LDG.E.U8 R126, desc[UR34][R10.64] ;  /* 0x000000220a7e7981 */ /* 0x000164000c1e1100 */
[C---:B------:R-:W-:Y:S01]  /*0be0*/  IMAD R26, R49.reuse, 0x4, R6 ;  /* 0x00000004311a7824 */ /* 0x040fe200078e0206 */
[----:B------:R-:W-:Y:S01]  /*0bf0*/  LEA.HI.X.SX32 R13, R4, R47, 0x1, P0 ;  /* 0x0000002f040d7211 */ /* 0x000fe200000f0eff */
[----:B------:R1:W5:Y:S02]  /*0c00*/  LDG.E.U8 R113, desc[UR34][R18.64] ;  /* 0x0000002212717981 */ /* 0x000364000c1e1100 */
[----:B------:R-:W-:Y:S01]  /*0c10*/  IMAD R4, R49, 0x8, R26 ;  /* 0x0000000831047824 */ /* 0x000fe200078e021a */
[----:B---3--:R-:W-:-:S02]  /*0c20*/  IADD3 R8, P0, PT, R26, R43, RZ ;  /* 0x0000002b1a087210 */ /* 0x008fc40007f1e0ff */
[----:B------:R-:W-:Y:S01]  /*0c30*/  IADD3 R14, P1, PT, R6, R43, RZ ;  /* 0x0000002b060e7210 */ /* 0x000fe20007f3e0ff */
[----:B------:R3:W5:Y:S01]  /*0c40*/  LDG.E.U8 R13, desc[UR34][R12.64] ;  /* 0x000000220c0d7981 */ /* 0x000762000c1e1100 */
[----:B------:R-:W-:Y:S02]  /*0c50*/  LEA.HI.X.SX32 R9, R26, R47, 0x1, P0 ;  /* 0x0000002f1a097211 */ /* 0x000fe400000f0eff */
[----:B0-----:R-:W-:Y:S02]  /*0c60*/  IADD3 R10, P0, PT, R4, R43, RZ ;  /* 0x0000002b040a7210 */ /* 0x001fe40007f1e0ff */
[-C--:B------:R-:W-:Y:S01]  /*0c70*/  LEA.HI.X.SX32 R15, R6, R47.reuse, 0x1, P1 ;  /* 0x0000002f060f7211 */ /* 0x080fe200008f0eff */
[----:B------:R-:W-:Y:S01]  /*0c80*/  IMAD R6, R49, 0x4, R4 ;  /* 0x0000000431067824 */ /* 0x000fe200078e0204 */
[----:B------:R-:W-:Y:S01]  /*0c90*/  LEA.HI.X.SX32 R11, R4, R47, 0x1, P0 ;  /* 0x0000002f040b7211 */ /* 0x000fe200000f0eff */
[----:B------:R-:W5:Y:S01]  /*0ca0*/  LDG.E.U8 R115, desc[UR34][R8.64] ;  /* 0x0000002208737981 */ /* 0x000f62000c1e1100 */
[----:B------:R-:W-:-:S02]  /*0cb0*/  SHF.R.U32.HI R4, RZ, 0x7, R37 ;  /* 0x00000007ff047819 */ /* 0x000fc40000011625 */
[----:B------:R-:W-:Y:S01]  /*0cc0*/  IADD3 R16, P1, PT, R6, R43, RZ ;  /* 0x0000002b06107210 */ /* 0x000fe20007f3e0ff */
[----:B------:R0:W5:Y:S01]  /*0cd0*/  LDG.E.U8 R130, desc[UR34][R14.64] ;  /* 0x000000220e827981 */ /* 0x000162000c1e1100 */
[----:B------:R-:W-:Y:S01]  /*0ce0*/  SGXT.U32 R4, R4, 0x1 ;  /* 0x000000010404781a */ /* 0x000fe20000000000 */
[----:B------:R-:W-:Y:S01]  /*0cf0*/  IMAD R26, R49, 0x4, R6 ;  /* 0x00000004311a7824 */ /* 0x000fe200078e0206 */
[----:B------:R-:W-:Y:S01]  /*0d00*/  LEA.HI.X.SX32 R17, R6, R47, 0x1, P1 ;  /* 0x0000002f06117211 */ /* 0x000fe200008f0eff */
[----:B------:R4:W5:Y:S02]  /*0d10*/  LDG.E.U8 R11, desc[UR34][R10.64] ;  /* 0x000000220a0b7981 */ /* 0x000964000c1e1100 */
[----:B--2---:R-:W-:Y:S01]  /*0d20*/  IMAD R6, R4, R137, RZ ;  /* 0x0000008904067224 */ /* 0x004fe200078e02ff */
[----:B-1----:R-:W-:Y:S01]  /*0d30*/  IADD3 R18, P0, PT, R26, R43, RZ ;  /* 0x0000002b1a127210 */ /* 0x002fe20007f1e0ff */
[----:B------:R1:W5:Y:S02]  /*0d40*/  LDG.E.U8 R134, desc[UR34][R16.64] ;  /* 0x0000002210867981 */ /* 0x000364000c1e1100 */
[----:B---3--:R-:W-:-:S04]  /*0d50*/  IMAD R12, R137, 0x2, R6 ;  /* 0x00000002890c7824 */ /* 0x008fc800078e0206 */
[----:B0-----:R-:W-:-:S04]  /*0d60*/  IMAD R14, R137, 0x2, R12 ;  /* 0x00000002890e7824 */ /* 0x001fc800078e020c */
[C---:B------:R-:W-:Y:S01]  /*0d70*/  IMAD R8, R137.reuse, 0x2, R14 ;  /* 0x0000000289087824 */ /* 0x040fe200078e020e */
[----:B------:R-:W-:Y:S02]  /*0d80*/  LEA.HI.X.SX32 R19, R26, R47, 0x1, P0 ;  /* 0x0000002f1a137211 */ /* 0x000fe400000f0eff */
[----:B------:R-:W0:Y:S01]  /*0d90*/  LDC.64 R46, c[0x0][0x388] ;  /* 0x0000e200ff2e7b82 */ /* 0x000e220000000a00 */
[----:B----4-:R-:W-:-:S03]  /*0da0*/  IMAD R10, R137, 0x2, R8 ;  /* 0x00000002890a7824 */ /* 0x010fc600078e0208 */
[----:B------:R2:W5:Y:S01]  /*0db0*/  LDG.E.U8 R19, desc[UR34][R18.64] ;  /* 0x0000002212137981 */ /* 0x000562000c1e1100 */
[----:B-1----:R-:W-:Y:S01]  /*0dc0*/  IMAD R16, R137, 0x2, R10 ;  /* 0x0000000289107824 */ /* 0x002fe200078e020a */
[----:B------:R-:W-:-:S03]  /*0dd0*/  LOP3.LUT R4, R37, 0x7f, RZ, 0xc0, !PT ;  /* 0x0000007f25047812 */ /* 0x000fc600078ec0ff */
[----:B--2---:R-:W-:-:S04]  /*0de0*/  IMAD R18, R137, 0x2, R16 ;  /* 0x0000000289127824 */ /* 0x004fc800078e0210 */
[----:B------:R-:W-:-:S04]  /*0df0*/  IMAD R26, R137, 0x2, R18 ;  /* 0x00000002891a7824 */ /* 0x000fc800078e0212 */
[C---:B------:R-:W-:Y:S02]  /*0e00*/  IMAD R28, R137.reuse, 0x2, R26 ;  /* 0x00000002891c7824 */ /* 0x040fe400078e021a */
[----:B------:R-:W-:Y:S02]  /*0e10*/  IMAD R4, R4, UR4, RZ ;  /* 0x0000000404047c24 */ /* 0x000fe4000f8e02ff */
[----:B------:R-:W-:Y:S02]  /*0e20*/  IMAD R9, R136, UR19, RZ ;  /* 0x0000001388097c24 */ /* 0x000fe4000f8e02ff */
[C---:B------:R-:W-:Y:S01]  /*0e30*/  IMAD R30, R137.reuse, 0x2, R28 ;  /* 0x00000002891e7824 */ /* 0x040fe200078e021c */
[----:B------:R-:W-:Y:S02]  /*0e40*/  SHF.R.S32.HI R15, RZ, 0x1f, R4 ;  /* 0x0000001fff0f7819 */ /* 0x000fe40000011404 */
[--C-:B0-----:R-:W-:Y:S01]  /*0e50*/  IADD3 R109, P0, P1, R4, R46, R9.reuse ;  /* 0x0000002e046d7210 */ /* 0x101fe2000791e009 */
[----:B------:R-:W-:Y:S01]  /*0e60*/  IMAD R32, R137, 0x2, R30 ;  /* 0x0000000289207824 */ /* 0x000fe200078e021e */
[----:B------:R-:W-:-:S02]  /*0e70*/  SHF.R.S32.HI R4, RZ, 0x1f, R9 ;  /* 0x0000001fff047819 */ /* 0x000fc40000011409 */
[----:B------:R-:W-:Y:S01]  /*0e80*/  SHF.R.S32.HI R9, RZ, 0x7, R37 ;  /* 0x00000007ff097819 */ /* 0x000fe20000011425 */
[----:B------:R-:W-:Y:S01]  /*0e90*/  IMAD R34, R137, 0x2, R32 ;  /* 0x0000000289227824 */ /* 0x000fe200078e0220 */
[----:B------:R-:W-:Y:S02]  /*0ea0*/  IADD3.X R15, PT, PT, R15, R47, R4, P0, P1 ;  /* 0x0000002f0f0f7210 */ /* 0x000fe400007e2404 */
[----:B------:R-:W-:Y:S01]  /*0eb0*/  SGXT R4, R9, 0x1 ;  /* 0x000000010904781a */ /* 0x000fe20000000200 */
[C---:B------:R-:W-:Y:S01]  /*0ec0*/  IMAD R38, R137.reuse, 0x2, R34 ;  /* 0x0000000289267824 */ /* 0x040fe200078e0222 */
[----:B------:R-:W-:Y:S02]  /*0ed0*/  R2UR UR16, R44 ;  /* 0x000000002c1072ca */ /* 0x000fe400000e0000 */
[----:B------:R-:W-:Y:S02]  /*0ee0*/  IADD3 R46, P0, PT, R6, R109, RZ ;  /* 0x0000006d062e7210 */ /* 0x000fe40007f1e0ff */
[----:B------:R-:W-:Y:S01]  /*0ef0*/  LOP3.LUT R44, R4, 0x90, RZ, 0xc0, !PT ;  /* 0x00000090042c7812 */ /* 0x000fe200078ec0ff */
[----:B------:R-:W-:Y:S01]  /*0f00*/  IMAD R4, R137, 0x2, R38 ;  /* 0x0000000289047824 */ /* 0x000fe200078e0226 */
[----:B------:R-:W-:-:S02]  /*0f10*/  LEA.HI.X.SX32 R47, R6, R15, 0x1, P0 ;  /* 0x0000000f062f7211 */ /* 0x000fc400000f0eff */
[-C--:B------:R-:W-:Y:S01]  /*0f20*/  IADD3 R52, P2, PT, R8, R109.reuse, RZ ;  /* 0x0000006d08347210 */ /* 0x080fe20007f5e0ff */
[C---:B------:R-:W-:Y:S01]  /*0f30*/  IMAD R6, R137.reuse, 0x2, R4 ;  /* 0x0000000289067824 */ /* 0x040fe200078e0204 */
[----:B------:R-:W-:Y:S02]  /*0f40*/  IADD3 R48, P0, PT, R12, R109, RZ ;  /* 0x0000006d0c307210 */ /* 0x000fe40007f1e0ff */
[-C--:B------:R-:W-:Y:S01]  /*0f50*/  LEA.HI.X.SX32 R53, R8, R15.reuse, 0x1, P2 ;  /* 0x0000000f08357211 */ /* 0x080fe200010f0eff */
[C---:B------:R-:W-:Y:S01]  /*0f60*/  IMAD R8, R137.reuse, 0x2, R6 ;  /* 0x0000000289087824 */ /* 0x040fe200078e0206 */
[----:B------:R-:W-:Y:S02]  /*0f70*/  LEA.HI.X.SX32 R49, R12, R15, 0x1, P0 ;  /* 0x0000000f0c317211 */ /* 0x000fe400000f0eff */
[-C--:B------:R-:W-:Y:S01]  /*0f80*/  IADD3 R54, P0, PT, R10, R109.reuse, RZ ;  /* 0x0000006d0a367210 */ /* 0x080fe20007f1e0ff */
[----:B------:R-:W-:Y:S01]  /*0f90*/  IMAD R12, R137, 0x2, R8 ;  /* 0x00000002890c7824 */ /* 0x000fe200078e0208 */
[----:B------:R-:W-:-:S02]  /*0fa0*/  IADD3 R50, P1, PT, R14, R109, RZ ;  /* 0x0000006d0e327210 */ /* 0x000fc40007f3e0ff */
[-C--:B------:R-:W-:Y:S01]  /*0fb0*/  LEA.HI.X.SX32 R55, R10, R15.reuse, 0x1, P0 ;  /* 0x0000000f0a377211 */ /* 0x080fe200000f0eff */
[C---:B------:R-:W-:Y:S01]  /*0fc0*/  IMAD R10, R137.reuse, 0x2, R12 ;  /* 0x00000002890a7824 */ /* 0x040fe200078e020c */
[----:B------:R-:W-:Y:S02]  /*0fd0*/  LEA.HI.X.SX32 R51, R14, R15, 0x1, P1 ;  /* 0x0000000f0e337211 */ /* 0x000fe400008f0eff */
[-C--:B------:R-:W-:Y:S01]  /*0fe0*/  IADD3 R56, P1, PT, R16, R109.reuse, RZ ;  /* 0x0000006d10387210 */ /* 0x080fe20007f3e0ff */
[C---:B------:R-:W-:Y:S01]  /*0ff0*/  IMAD R14, R137.reuse, 0x2, R10 ;  /* 0x00000002890e7824 */ /* 0x040fe200078e020a */
[----:B------:R-:W-:Y:S02]  /*1000*/  IADD3 R58, P2, PT, R18, R109, RZ ;  /* 0x0000006d123a7210 */ /* 0x000fe40007f5e0ff */
[----:B------:R-:W-:Y:S01]  /*1010*/  LEA.HI.X.SX32 R57, R16, R15, 0x1, P1 ;  /* 0x0000000f10397211 */ /* 0x000fe200008f0eff */
[----:B------:R-:W-:Y:S01]  /*1020*/  IMAD R16, R137, 0x2, R14 ;  /* 0x0000000289107824 */ /* 0x000fe200078e020e */
[----:B------:R-:W-:-:S02]  /*1030*/  IADD3 R60, P0, PT, R26, R109, RZ ;  /* 0x0000006d1a3c7210 */ /* 0x000fc40007f1e0ff */
[----:B------:R-:W-:Y:S01]  /*1040*/  LEA.HI.X.SX32 R59, R18, R15, 0x1, P2 ;  /* 0x0000000f123b7211 */ /* 0x000fe200010f0eff */
[C---:B------:R-:W-:Y:S01]  /*1050*/  IMAD R18, R137.reuse, 0x2, R16 ;  /* 0x0000000289127824 */ /* 0x040fe200078e0210 */
[----:B------:R-:W-:Y:S02]  /*1060*/  IADD3 R62, P1, PT, R28, R109, RZ ;  /* 0x0000006d1c3e7210 */ /* 0x000fe40007f3e0ff */
[----:B------:R-:W-:Y:S02]  /*1070*/  LEA.HI.X.SX32 R61, R26, R15, 0x1, P0 ;  /* 0x0000000f1a3d7211 */ /* 0x000fe400000f0eff */
[-C--:B------:R-:W-:Y:S01]  /*1080*/  IADD3 R66, P0, PT, R32, R109.reuse, RZ ;  /* 0x0000006d20427210 */ /* 0x080fe20007f1e0ff */
[----:B------:R-:W-:Y:S01]  /*1090*/  IMAD R26, R137, 0x2, R18 ;  /* 0x00000002891a7824 */ /* 0x000fe200078e0212 */
[----:B------:R-:W-:Y:S02]  /*10a0*/  IADD3 R64, P2, PT, R30, R109, RZ ;  /* 0x0000006d1e407210 */ /* 0x000fe40007f5e0ff */
[----:B------:R-:W-:-:S02]  /*10b0*/  LEA.HI.X.SX32 R63, R28, R15, 0x1, P1 ;  /* 0x0000000f1c3f7211 */ /* 0x000fc400008f0eff */
[----:B------:R-:W-:Y:S02]  /*10c0*/  IADD3 R68, P1, PT, R34, R109, RZ ;  /* 0x0000006d22447210 */ /* 0x000fe40007f3e0ff */
[----:B------:R-:W-:Y:S01]  /*10d0*/  LEA.HI.X.SX32 R67, R32, R15, 0x1, P0 ;  /* 0x0000000f20437211 */ /* 0x000fe200000f0eff */
[----:B------:R-:W-:Y:S01]  /*10e0*/  IMAD R28, R137, 0x2, R26 ;  /* 0x00000002891c7824 */ /* 0x000fe200078e021a */
[----:B------:R-:W-:Y:S02]  /*10f0*/  IADD3 R72, P0, PT, R4, R109, RZ ;  /* 0x0000006d04487210 */ /* 0x000fe40007f1e0ff */
[----:B------:R-:W-:Y:S02]  /*1100*/  LEA.HI.X.SX32 R65, R30, R15, 0x1, P2 ;  /* 0x0000000f1e417211 */ /* 0x000fe400010f0eff */
[----:B------:R-:W-:Y:S02]  /*1110*/  IADD3 R70, P2, PT, R38, R109, RZ ;  /* 0x0000006d26467210 */ /* 0x000fe40007f5e0ff */
[----:B------:R-:W-:-:S02]  /*1120*/  LEA.HI.X.SX32 R69, R34, R15, 0x1, P1 ;  /* 0x0000000f22457211 */ /* 0x000fc400008f0eff */
[----:B------:R-:W-:Y:S02]  /*1130*/  IADD3 R74, P1, PT, R6, R109, RZ ;  /* 0x0000006d064a7210 */ /* 0x000fe40007f3e0ff */
[-C--:B------:R-:W-:Y:S01]  /*1140*/  LEA.HI.X.SX32 R73, R4, R15.reuse, 0x1, P0 ;  /* 0x0000000f04497211 */ /* 0x080fe200000f0eff */
[C---:B------:R-:W-:Y:S01]  /*1150*/  IMAD R4, R137.reuse, 0x2, R28 ;  /* 0x0000000289047824 */ /* 0x040fe200078e021c */
[----:B------:R-:W-:Y:S02]  /*1160*/  LEA.HI.X.SX32 R71, R38, R15, 0x1, P2 ;  /* 0x0000000f26477211 */ /* 0x000fe400010f0eff */
[----:B------:R-:W-:Y:S02]  /*1170*/  IADD3 R76, P2, PT, R8, R109, RZ ;  /* 0x0000006d084c7210 */ /* 0x000fe40007f5e0ff */
[-C--:B------:R-:W-:Y:S01]  /*1180*/  LEA.HI.X.SX32 R75, R6, R15.reuse, 0x1, P1 ;  /* 0x0000000f064b7211 */ /* 0x080fe200008f0eff */
[----:B------:R-:W-:Y:S01]  /*1190*/  IMAD R6, R137, 0x2, R4 ;  /* 0x0000000289067824 */ /* 0x000fe200078e0204 */
[----:B------:R-:W-:-:S02]  /*11a0*/  LEA.HI.X.SX32 R77, R8, R15, 0x1, P2 ;  /* 0x0000000f084d7211 */ /* 0x000fc400010f0eff */
[-C--:B------:R-:W-:Y:S01]  /*11b0*/  IADD3 R80, P1, PT, R10, R109.reuse, RZ ;  /* 0x0000006d0a507210 */ /* 0x080fe20007f3e0ff */
[C---:B------:R-:W-:Y:S01]  /*11c0*/  IMAD R8, R137.reuse, 0x2, R6 ;  /* 0x0000000289087824 */ /* 0x040fe200078e0206 */
[----:B------:R-:W-:Y:S02]  /*11d0*/  IADD3 R78, P0, PT, R12, R109, RZ ;  /* 0x0000006d0c4e7210 */ /* 0x000fe40007f1e0ff */
[----:B------:R-:W-:Y:S01]  /*11e0*/  LEA.HI.X.SX32 R81, R10, R15, 0x1, P1 ;  /* 0x0000000f0a517211 */ /* 0x000fe200008f0eff */
[C---:B------:R-:W-:Y:S01]  /*11f0*/  IMAD R10, R137.reuse, 0x2, R8 ;  /* 0x00000002890a7824 */ /* 0x040fe200078e0208 */
[-C--:B------:R-:W-:Y:S02]  /*1200*/  IADD3 R82, P2, PT, R14, R109.reuse, RZ ;  /* 0x0000006d0e527210 */ /* 0x080fe40007f5e0ff */
[----:B------:R-:W-:Y:S02]  /*1210*/  IADD3 R86, P1, PT, R18, R109, RZ ;  /* 0x0000006d12567210 */ /* 0x000fe40007f3e0ff */
[-C--:B------:R-:W-:Y:S01]  /*1220*/  LEA.HI.X.SX32 R79, R12, R15.reuse, 0x1, P0 ;  /* 0x0000000f0c4f7211 */ /* 0x080fe200000f0eff */
[----:B------:R-:W-:Y:S01]  /*1230*/  IMAD R12, R137, 0x2, R10 ;  /* 0x00000002890c7824 */ /* 0x000fe200078e020a */
[----:B------:R-:W-:-:S02]  /*1240*/  LEA.HI.X.SX32 R83, R14, R15, 0x1, P2 ;  /* 0x0000000f0e537211 */ /* 0x000fc400010f0eff */
[-C--:B------:R-:W-:Y:S02]  /*1250*/  IADD3 R84, P0, PT, R16, R109.reuse, RZ ;  /* 0x0000006d10547210 */ /* 0x080fe40007f1e0ff */
[----:B------:R-:W-:Y:S02]  /*1260*/  IADD3 R88, P2, PT, R26, R109, RZ ;  /* 0x0000006d1a587210 */ /* 0x000fe40007f5e0ff */
[----:B------:R-:W-:Y:S01]  /*1270*/  LEA.HI.X.SX32 R87, R18, R15, 0x1, P1 ;  /* 0x0000000f12577211 */ /* 0x000fe200008f0eff */
[----:B------:R-:W-:Y:S01]  /*1280*/  IMAD R14, R137, 0x2, R12 ;  /* 0x00000002890e7824 */ /* 0x000fe200078e020c */
[----:B------:R-:W-:Y:S02]  /*1290*/  IADD3 R92, P1, PT, R4, R109, RZ ;  /* 0x0000006d045c7210 */ /* 0x000fe40007f3e0ff */
[-C--:B------:R-:W-:Y:S02]  /*12a0*/  LEA.HI.X.SX32 R85, R16, R15.reuse, 0x1, P0 ;  /* 0x0000000f10557211 */ /* 0x080fe400000f0eff */
[----:B------:R-:W-:-:S02]  /*12b0*/  LEA.HI.X.SX32 R89, R26, R15, 0x1, P2 ;  /* 0x0000000f1a597211 */ /* 0x000fc400010f0eff */
[-C--:B------:R-:W-:Y:S02]  /*12c0*/  IADD3 R90, P0, PT, R28, R109.reuse, RZ ;  /* 0x0000006d1c5a7210 */ /* 0x080fe40007f1e0ff */
[----:B------:R-:W-:Y:S02]  /*12d0*/  IADD3 R94, P2, PT, R6, R109, RZ ;  /* 0x0000006d065e7210 */ /* 0x000fe40007f5e0ff */
[-C--:B------:R-:W-:Y:S01]  /*12e0*/  LEA.HI.X.SX32 R93, R4, R15.reuse, 0x1, P1 ;  /* 0x0000000f045d7211 */ /* 0x080fe200008f0eff */
[C---:B------:R-:W-:Y:S01]  /*12f0*/  IMAD R4, R137.reuse, 0x2, R14 ;  /* 0x0000000289047824 */ /* 0x040fe200078e020e */
[-C--:B------:R-:W-:Y:S02]  /*1300*/  LEA.HI.X.SX32 R91, R28, R15.reuse, 0x1, P0 ;  /* 0x0000000f1c5b7211 */ /* 0x080fe400000f0eff */
[----:B------:R-:W-:Y:S01]  /*1310*/  LEA.HI.X.SX32 R95, R6, R15, 0x1, P2 ;  /* 0x0000000f065f7211 */ /* 0x000fe200010f0eff */
[----:B------:R-:W-:Y:S01]  /*1320*/  IMAD R6, R137, 0x2, R4 ;  /* 0x0000000289067824 */ /* 0x000fe200078e0204 */
[----:B------:R-:W-:-:S02]  /*1330*/  IADD3 R96, P0, PT, R8, R109, RZ ;  /* 0x0000006d08607210 */ /* 0x000fc40007f1e0ff */
[----:B------:R-:W-:Y:S02]  /*1340*/  SHF.R.U32.HI R17, RZ, 0x5, R37 ;  /* 0x00000005ff117819 */ /* 0x000fe40000011625 */
[----:B------:R-:W-:Y:S01]  /*1350*/  LEA.HI.X.SX32 R97, R8, R15, 0x1, P0 ;  /* 0x0000000f08617211 */ /* 0x000fe200000f0eff */
[----:B------:R-:W-:Y:S01]  /*1360*/  IMAD R8, R137, 0x2, R6 ;  /* 0x0000000289087824 */ /* 0x000fe200078e0206 */
[----:B------:R-:W-:Y:S02]  /*1370*/  R2UR UR11, R17 ;  /* 0x00000000110b72ca */ /* 0x000fe400000e0000 */
[-C--:B------:R-:W-:Y:S02]  /*1380*/  IADD3 R98, P1, PT, R10, R109.reuse, RZ ;  /* 0x0000006d0a627210 */ /* 0x080fe40007f3e0ff */
[----:B------:R-:W-:Y:S02]  /*1390*/  IADD3 R100, P2, PT, R12, R109, RZ ;  /* 0x0000006d0c647210 */ /* 0x000fe40007f5e0ff */
[----:B------:R-:W-:-:S02]  /*13a0*/  LEA.HI.X.SX32 R99, R10, R15, 0x1, P1 ;  /* 0x0000000f0a637211 */ /* 0x000fc400008f0eff */
[----:B------:R-:W-:Y:S02]  /*13b0*/  LEA.HI.X.SX32 R101, R12, R15, 0x1, P2 ;  /* 0x0000000f0c657211 */ /* 0x000fe400010f0eff */
[-C--:B------:R-:W-:Y:S02]  /*13c0*/  IADD3 R102, P0, PT, R14, R109.reuse, RZ ;  /* 0x0000006d0e667210 */ /* 0x080fe40007f1e0ff */
[-C--:B------:R-:W-:Y:S02]  /*13d0*/  IADD3 R104, P1, PT, R4, R109.reuse, RZ ;  /* 0x0000006d04687210 */ /* 0x080fe40007f3e0ff */
[-C--:B------:R-:W-:Y:S02]  /*13e0*/  IADD3 R106, P2, PT, R6, R109.reuse, RZ ;  /* 0x0000006d066a7210 */ /* 0x080fe40007f5e0ff */
[----:B------:R-:W-:Y:S02]  /*13f0*/  IADD3 R108, P3, PT, R8, R109, RZ ;  /* 0x0000006d086c7210 */ /* 0x000fe40007f7e0ff */
[----:B------:R-:W-:-:S02]  /*1400*/  LEA.HI.X.SX32 R103, R14, R15, 0x1, P0 ;  /* 0x0000000f0e677211 */ /* 0x000fc400000f0eff */
[-C--:B------:R-:W-:Y:S02]  /*1410*/  LEA.HI.X.SX32 R105, R4, R15.reuse, 0x1, P1 ;  /* 0x0000000f04697211 */ /* 0x080fe400008f0eff */
[-C--:B------:R-:W-:Y:S02]  /*1420*/  LEA.HI.X.SX32 R107, R6, R15.reuse, 0x1, P2 ;  /* 0x0000000f066b7211 */ /* 0x080fe400010f0eff */
[----:B------:R-:W-:Y:S02]  /*1430*/  LEA.HI.X.SX32 R109, R8, R15, 0x1, P3 ;  /* 0x0000000f086d7211 */ /* 0x000fe400018f0eff */
[----:B------:R-:W-:Y:S01]  /*1440*/  LOP3.LUT R44, R44, 0x7f, R37, 0x78, !PT ;  /* 0x0000007f2c2c7812 */ /* 0x000fe200078e7825 */
[----:B------:R-:W-:Y:S06]  /*1450*/  BRA.U UP1, `(.L_x_5) ;  /* 0x0000000101187547 */ /* 0x000fec000b800000 */
[----:B------:R-:W-:Y:S01]  /*1460*/  ELECT P0, URZ, PT ;  /* 0x0000000000ff782f */ /* 0x000fe20003800000 */
[----:B------:R-:W-:Y:S01]  /*1470*/  IMAD.MOV.U32 R4, RZ, RZ, 0x1 ;  /* 0x00000001ff047424 */ /* 0x000fe200078e00ff */
[----:B------:R-:W-:Y:S01]  /*1480*/  UMOV UR4, 0x40 ;  /* 0x0000004000047882 */ /* 0x000fe20000000000 */
[----:B------:R-:W-:Y:S01]  /*1490*/  UVIRTCOUNT.DEALLOC.SMPOOL 0x80 ;  /* 0x000000800000784c */ /* 0x000fe20000000000 */
[----:B------:R-:W-:-:S09]  /*14a0*/  ULEA UR4, UR6, UR4, 0x18 ;  /* 0x0000000406047291 */ /* 0x000fd2000f8ec0ff */
[----:B------:R0:W-:Y:S03]  /*14b0*/  @P0 STS.U8 [UR4], R4 ;  /* 0x00000004ff000988 */ /* 0x0001e60008000004 */
.L_x_5:
[----:B------:R-:W-:Y:S01]  /*14c0*/  USHF.L.U32 UR4, UR11, 0x15, URZ ;  /* 0x000000150b047899 */ /* 0x000fe200080006ff */
[----:B------:R-:W-:Y:S01]  /*14d0*/  LOP3.LUT R43, R44, 0x20, RZ, 0x3c, !PT ;  /* 0x000000202c2b7812 */ /* 0x000fe200078e3cff */
[----:B------:R-:W-:Y:S01]  /*14e0*/  ULOP3.LUT UR12, UR11, 0x4, URZ, 0xc0, !UPT ;  /* 0x000000040b0c7892 */ /* 0x000fe2000f8ec0ff */
[----:B------:R-:W-:Y:S01]  /*14f0*/  LOP3.LUT P4, RZ, R37, 0xff, RZ, 0xc0, !PT ;  /* 0x000000ff25ff7812 */ /* 0x000fe2000788c0ff */
[----:B------:R-:W-:Y:S01]  /*1500*/  ULOP3.LUT UR6, UR4, 0x600000, URZ, 0xc0, !UPT ;  /* 0x0060000004067892 */ /* 0x000fe2000f8ec0ff */
[----:B-----5:R1:W-:Y:S01]  /*1510*/  STS.U8 [R44+UR17], R5 ;  /* 0x000000052c007988 */ /* 0x0203e20008000011 */
[----:B------:R-:W-:Y:S01]  /*1520*/  UMOV UR5, 0x1 ;  /* 0x0000000100057882 */ /* 0x000fe20000000000 */
[----:B------:R-:W-:Y:S01]  /*1530*/  UIADD3 UR14, UPT, UPT, UR17, 0x9000, URZ ;  /* 0x00009000110e7890 */ /* 0x000fe2000fffe0ff */
[----:B------:R-:W-:Y:S01]  /*1540*/  PRMT R9, RZ, 0x7610, R9 ;  /* 0x00007610ff097816 */ /* 0x000fe20000000009 */
[----:B------:R-:W-:Y:S01]  /*1550*/  UIADD3 UR15, UPT, UPT, UR16, UR6, URZ ;  /* 0x00000006100f7290 */ /* 0x000fe2000fffe0ff */
[----:B------:R-:W-:Y:S01]  /*1560*/  STS.U8 [R44+UR17+0x200], R7 ;  /* 0x000200072c007988 */ /* 0x000fe20008000011 */
[----:B------:R-:W-:-:S02]  /*1570*/  UIADD3 UR33, UPT, UPT, UR18, 0x40, URZ ;  /* 0x0000004012217890 */ /* 0x000fc4000fffe0ff */
[----:B------:R-:W-:Y:S01]  /*1580*/  ULEA UR15, UR12, UR15, 0x4 ;  /* 0x0000000f0c0f7291 */ /* 0x000fe2000f8e20ff */
[----:B------:R-:W-:Y:S01]  /*1590*/  STS.U8 [R44+UR17+0x400], R29 ;  /* 0x0004001d2c007988 */ /* 0x000fe20008000011 */
[----:B-1----:R-:W-:Y:S01]  /*15a0*/  PRMT R5, RZ, 0x7610, R5 ;  /* 0x00007610ff057816 */ /* 0x002fe20000000005 */
[----:B------:R-:W-:Y:S01]  /*15b0*/  VOTEU.ALL UP2, P4 ;  /* 0x0000000000ff7886 */ /* 0x000fe20002040000 */
[----:B------:R-:W-:Y:S01]  /*15c0*/  VOTEU.ALL UP0, P4 ;  /* 0x0000000000ff7886 */ /* 0x000fe20002000000 */
[----:B------:R-:W-:Y:S01]  /*15d0*/  STS.U8 [R44+UR17+0x600], R31 ;  /* 0x0006001f2c007988 */ /* 0x000fe20008000011 */
[----:B------:R-:W-:Y:S02]  /*15e0*/  ISETP.LT.AND P1, PT, RZ, UR33, PT ;  /* 0x00000021ff007c0c */ /* 0x000fe4000bf21270 */
[----:B------:R-:W-:-:S04]  /*15f0*/  @!UP2 UIADD3 UR8, UPT, UPT, -UR5, 0x100000, URZ ;  /* 0x001000000508a890 */ /* 0x000fc8000fffe1ff */
[----:B------:R-:W-:Y:S02]  /*1600*/  @!UP2 USHF.L.U32 UR9, UR8, 0xb, URZ ;  /* 0x0000000b0809a899 */ /* 0x000fe400080006ff */
[----:B------:R-:W-:Y:S01]  /*1610*/  @!UP2 USHF.L.U32 UR8, UR8, 0x1, URZ ;  /* 0x000000010808a899 */ /* 0x000fe200080006ff */
[----:B------:R-:W-:Y:S04]  /*1620*/  STS.U8 [R44+UR17+0x800], R27 ;  /* 0x0008001b2c007988 */ /* 0x000fe80008000011 */
[----:B------:R-:W-:Y:S04]  /*1630*/  STS.U8 [R44+UR17+0xa00], R33 ;  /* 0x000a00212c007988 */ /* 0x000fe80008000011 */
[----:B------:R-:W-:Y:S04]  /*1640*/  STS.U8 [R44+UR17+0xc00], R35 ;  /* 0x000c00232c007988 */ /* 0x000fe80008000011 */
[----:B------:R-:W-:Y:S04]  /*1650*/  STS.U8 [R44+UR17+0xe00], R39 ;  /* 0x000e00272c007988 */ /* 0x000fe80008000011 */
[----:B------:R1:W-:Y:S04]  /*1660*/  STS.U8 [R44+UR17+0x1000], R41 ;  /* 0x001000292c007988 */ /* 0x0003e80008000011 */
        /* <DEDUP_REMOVED lines=8> */
[----:B------:R4:W-:Y:S04]  /*16f0*/  STS.U8 [R43+UR17+0x500], R110 ;  /* 0x0005006e2b007988 */ /* 0x0009e80008000011 */
[----:B------:R-:W-:Y:S04]  /*1700*/  STS.U8 [R43+UR17+0x900], R114 ;  /* 0x000900722b007988 */ /* 0x000fe80008000011 */
[----:B------:R-:W-:Y:S04]  /*1710*/  STS.U8 [R43+UR17+0xd00], R118 ;  /* 0x000d00762b007988 */ /* 0x000fe80008000011 */
        /* <DEDUP_REMOVED lines=8> */
[----:B------:R-:W-:Y:S04]  /*17a0*/  STS.U8 [R43+UR17+0x1300], R124 ;  /* 0x0013007c2b007988 */ /* 0x000fe80008000011 */
[----:B------:R-:W-:Y:S04]  /*17b0*/  STS.U8 [R43+UR17+0x1700], R128 ;  /* 0x001700802b007988 */ /* 0x000fe80008000011 */
[----:B------:R-:W-:Y:S04]  /*17c0*/  STS.U8 [R43+UR17+0x1b00], R132 ;  /* 0x001b00842b007988 */ /* 0x000fe80008000011 */
[----:B------:R-:W-:Y:S01]  /*17d0*/  STS.U8 [R43+UR17+0x1f00], R138 ;  /* 0x001f008a2b007988 */ /* 0x000fe20008000011 */
[----:B------:R-:W-:Y:S01]  /*17e0*/  STTM.16dp32bit_t0_t15.x32 tmem[UR15], RZ ;  /* 0x000000ff000079ed */ /* 0x000fe20008a8000f */
[----:B------:R-:W-:Y:S01]  /*17f0*/  STTM.16dp32bit_t16_t31.x32 tmem[UR15+0x20], RZ ;  /* 0x000020ff000079ed */ /* 0x000fe20008aa000f */
[----:B------:R-:W0:Y:S02]  /*1800*/  FENCE.VIEW.ASYNC.T ;  /* 0x00000000000073c6 */ /* 0x000e240000000200 */
[----:B0-----:R-:W-:Y:S01]  /*1810*/  BAR.SYNC.DEFER_BLOCKING 0x0 ;  /* 0x0000000000007b1d */ /* 0x001fe20000010000 */
[----:B-1----:R-:W-:-:S05]  /*1820*/  PRMT R41, RZ, 0x7610, R41 ;  /* 0x00007610ff297816 */ /* 0x002fca0000000029 */
[----:B------:R-:W0:Y:S02]  /*1830*/  FENCE.VIEW.ASYNC.S ;  /* 0x00000000000073c6 */ /* 0x000e240000000000 */
[----:B0-----:R0:W1:Y:S02]  /*1840*/  @!UP0 SYNCS.EXCH.64 URZ, [UR14], UR8 ;  /* 0x000000080eff85b2 */ /* 0x0010640008000100 */
[----:B-1----:R-:W-:Y:S01]  /*1850*/  BAR.SYNC.DEFER_BLOCKING 0x0 ;  /* 0x0000000000007b1d */ /* 0x002fe20000010000 */
[----:B--2---:R-:W-:Y:S02]  /*1860*/  PRMT R13, RZ, 0x7610, R13 ;  /* 0x00007610ff0d7816 */ /* 0x004fe4000000000d */
[----:B------:R-:W-:Y:S02]  /*1870*/  PRMT R17, RZ, 0x7610, R17 ;  /* 0x00007610ff117816 */ /* 0x000fe40000000011 */
[----:B------:R-:W-:Y:S02]  /*1880*/  PRMT R27, RZ, 0x7610, R27 ;  /* 0x00007610ff1b7816 */ /* 0x000fe4000000001b */
[----:B------:R-:W-:-:S02]  /*1890*/  PRMT R31, RZ, 0x7610, R31 ;  /* 0x00007610ff1f7816 */ /* 0x000fc4000000001f */
[----:B------:R-:W-:Y:S02]  /*18a0*/  PRMT R35, RZ, 0x7610, R35 ;  /* 0x00007610ff237816 */ /* 0x000fe40000000023 */
[----:B------:R-:W-:Y:S02]  /*18b0*/  PRMT R4, RZ, 0x7610, R4 ;  /* 0x00007610ff047816 */ /* 0x000fe40000000004 */
[----:B------:R-:W-:Y:S02]  /*18c0*/  PRMT R8, RZ, 0x7610, R8 ;  /* 0x00007610ff087816 */ /* 0x000fe40000000008 */
[----:B------:R-:W-:Y:S02]  /*18d0*/  PRMT R12, RZ, 0x7610, R12 ;  /* 0x00007610ff0c7816 */ /* 0x000fe4000000000c */
[----:B------:R-:W-:Y:S02]  /*18e0*/  PRMT R16, RZ, 0x7610, R16 ;  /* 0x00007610ff107816 */ /* 0x000fe40000000010 */
[----:B------:R-:W-:-:S02]  /*18f0*/  PRMT R26, RZ, 0x7610, R26 ;  /* 0x00007610ff1a7816 */ /* 0x000fc4000000001a */
[----:B------:R-:W-:Y:S02]  /*1900*/  PRMT R30, RZ, 0x7610, R30 ;  /* 0x00007610ff1e7816 */ /* 0x000fe4000000001e */
[----:B------:R-:W-:Y:S01]  /*1910*/  PRMT R34, RZ, 0x7610, R34 ;  /* 0x00007610ff227816 */ /* 0x000fe20000000022 */
[----:B------:R-:W2:Y:S01]  /*1920*/  @P1 LDG.E.U8 R41, desc[UR34][R102.64] ;  /* 0x0000002266291981 */ /* 0x000ea2000c1e1100 */
[----:B---3--:R-:W-:Y:S02]  /*1930*/  PRMT R40, RZ, 0x7610, R40 ;  /* 0x00007610ff287816 */ /* 0x008fe40000000028 */
[----:B------:R-:W-:Y:S01]  /*1940*/  PRMT R7, RZ, 0x7610, R7 ;  /* 0x00007610ff077816 */ /* 0x000fe20000000007 */
[----:B------:R-:W3:Y:S01]  /*1950*/  @P1 LDG.E.U8 R5, desc[UR34][R46.64] ;  /* 0x000000222e051981 */ /* 0x000ee2000c1e1100 */
[----:B------:R-:W-:Y:S02]  /*1960*/  PRMT R11, RZ, 0x7610, R11 ;  /* 0x00007610ff0b7816 */ /* 0x000fe4000000000b */
[----:B------:R-:W-:Y:S01]  /*1970*/  PRMT R15, RZ, 0x7610, R15 ;  /* 0x00007610ff0f7816 */ /* 0x000fe2000000000f */
[----:B------:R-:W3:Y:S01]  /*1980*/  @P1 LDG.E.U8 R9, desc[UR34][R54.64] ;  /* 0x0000002236091981 */ /* 0x000ee2000c1e1100 */
[----:B------:R-:W-:-:S02]  /*1990*/  PRMT R19, RZ, 0x7610, R19 ;  /* 0x00007610ff137816 */ /* 0x000fc40000000013 */
[----:B------:R-:W-:Y:S01]  /*19a0*/  PRMT R29, RZ, 0x7610, R29 ;  /* 0x00007610ff1d7816 */ /* 0x000fe2000000001d */
[----:B------:R-:W3:Y:S01]  /*19b0*/  @P1 LDG.E.U8 R13, desc[UR34][R62.64] ;  /* 0x000000223e0d1981 */ /* 0x000ee2000c1e1100 */
[----:B------:R-:W-:Y:S02]  /*19c0*/  PRMT R33, RZ, 0x7610, R33 ;  /* 0x00007610ff217816 */ /* 0x000fe40000000021 */
        /* <DEDUP_REMOVED lines=14> */
[----:B----4-:R-:W-:-:S03]  /*1ab0*/  PRMT R110, RZ, 0x7610, R110 ;  /* 0x00007610ff6e7816 */ /* 0x010fc6000000006e */
[----:B------:R-:W4:Y:S04]  /*1ac0*/  @P1 LDG.E.U8 R8, desc[UR34][R56.64] ;  /* 0x0000002238081981 */ /* 0x000f28000c1e1100 */
        /* <DEDUP_REMOVED lines=21> */
[----:B------:R-:W4:Y:S01]  /*1c20*/  @P1 LDG.E.U8 R110, desc[UR34][R108.64] ;  /* 0x000000226c6e1981 */ /* 0x000f22000c1e1100 */
[----:B0-----:R-:W-:-:S04]  /*1c30*/  @!UP2 UIADD3 UR8, UPT, UPT, -UR5, 0x100000, URZ ;  /* 0x001000000508a890 */ /* 0x001fc8000fffe1ff */
[----:B------:R-:W-:Y:S02]  /*1c40*/  @!UP2 USHF.L.U32 UR9, UR8, 0xb, URZ ;  /* 0x0000000b0809a899 */ /* 0x000fe400080006ff */
[----:B------:R-:W-:Y:S01]  /*1c50*/  @!UP2 USHF.L.U32 UR8, UR8, 0x1, URZ ;  /* 0x000000010808a899 */ /* 0x000fe200080006ff */
[----:B------:R-:W-:Y:S01]  /*1c60*/  VOTEU.ALL UP0, P4 ;  /* 0x0000000000ff7886 */ /* 0x000fe20002000000 */
[----:B------:R-:W-:-:S04]  /*1c70*/  @!UP2 UIADD3 UR4, UPT, UPT, -UR5, 0x100000, URZ ;  /* 0x001000000504a890 */ /* 0x000fc8000fffe1ff */
[----:B------:R-:W-:Y:S02]  /*1c80*/  @!UP2 USHF.L.U32 UR5, UR4, 0xb, URZ ;  /* 0x0000000b0405a899 */ /* 0x000fe400080006ff */
[----:B------:R-:W-:Y:S01]  /*1c90*/  @!UP2 USHF.L.U32 UR4, UR4, 0x1, URZ ;  /* 0x000000010404a899 */ /* 0x000fe200080006ff */
[----:B------:R-:W-:Y:S01]  /*1ca0*/  ISETP.EQ.U32.AND P2, PT, RZ, UR11, P1 ;  /* 0x0000000bff007c0c */ /* 0x000fe20008f42070 */
[----:B------:R-:W-:Y:S01]  /*1cb0*/  UIADD3 UR13, UPT, UPT, UR16, 0x100000, URZ ;  /* 0x00100000100d7890 */ /* 0x000fe2000fffe0ff */
[----:B------:R-:W-:Y:S01]  /*1cc0*/  LOP3.LUT R42, R44, 0x40, RZ, 0x3c, !PT ;  /* 0x000000402c2a7812 */ /* 0x000fe200078e3cff */
[----:B------:R0:W1:Y:S01]  /*1cd0*/  @!UP0 SYNCS.EXCH.64 URZ, [UR17+0x9008], UR8 ;  /* 0x0090080811ff85b2 */ /* 0x0000620008000100 */
[----:B------:R-:W-:Y:S01]  /*1ce0*/  VOTEU.ALL UP0, P4 ;  /* 0x0000000000ff7886 */ /* 0x000fe20002000000 */
[----:B------:R-:W-:Y:S02]  /*1cf0*/  UIADD3 UR6, UPT, UPT, UR6, UR13, URZ ;  /* 0x0000000d06067290 */ /* 0x000fe4000fffe0ff */
[----:B------:R-:W-:-:S02]  /*1d00*/  UIADD3 UR10, UPT, UPT, UR17, 0x4000, URZ ;  /* 0x00004000110a7890 */ /* 0x000fc4000fffe0ff */
[----:B------:R-:W-:Y:S01]  /*1d10*/  ULEA UR12, UR12, UR6, 0x3 ;  /* 0x000000060c0c7291 */ /* 0x000fe2000f8e18ff */
[----:B--2---:R2:W-:Y:S04]  /*1d20*/  STS.U8 [R44+UR17+0x3c00], R41 ;  /* 0x003c00292c007988 */ /* 0x0045e80008000011 */
[----:B---3--:R0:W-:Y:S04]  /*1d30*/  STS.U8 [R44+UR17+0x2000], R5 ;  /* 0x002000052c007988 */ /* 0x0081e80008000011 */
[----:B------:R0:W-:Y:S01]  /*1d40*/  STS.U8 [R44+UR17+0x2400], R9 ;  /* 0x002400092c007988 */ /* 0x0001e20008000011 */
[----:B--2---:R-:W-:-:S03]  /*1d50*/  LOP3.LUT R41, R44, 0x60, RZ, 0x3c, !PT ;  /* 0x000000602c297812 */ /* 0x004fc600078e3cff */
[----:B------:R0:W-:Y:S04]  /*1d60*/  STS.U8 [R44+UR17+0x2800], R13 ;  /* 0x0028000d2c007988 */ /* 0x0001e80008000011 */
[----:B------:R0:W-:Y:S04]  /*1d70*/  STS.U8 [R44+UR17+0x2c00], R17 ;  /* 0x002c00112c007988 */ /* 0x0001e80008000011 */
[----:B------:R0:W-:Y:S04]  /*1d80*/  STS.U8 [R44+UR17+0x3000], R27 ;  /* 0x0030001b2c007988 */ /* 0x0001e80008000011 */
[----:B------:R0:W-:Y:S04]  /*1d90*/  STS.U8 [R44+UR17+0x3400], R31 ;  /* 0x0034001f2c007988 */ /* 0x0001e80008000011 */
[----:B------:R0:W-:Y:S04]  /*1da0*/  STS.U8 [R44+UR17+0x3800], R35 ;  /* 0x003800232c007988 */ /* 0x0001e80008000011 */
[----:B------:R0:W-:Y:S04]  /*1db0*/  STS.U8 [R43+UR17+0x2100], R4 ;  /* 0x002100042b007988 */ /* 0x0001e80008000011 */
[----:B----4-:R0:W-:Y:S04]  /*1dc0*/  STS.U8 [R43+UR17+0x2500], R8 ;  /* 0x002500082b007988 */ /* 0x0101e80008000011 */
[----:B------:R0:W-:Y:S04]  /*1dd0*/  STS.U8 [R43+UR17+0x2900], R12 ;  /* 0x0029000c2b007988 */ /* 0x0001e80008000011 */
        /* <DEDUP_REMOVED lines=20> */
[----:B------:R0:W-:Y:S01]  /*1f20*/  STS.U8 [R41+UR17+0x3f00], R110 ;  /* 0x003f006e29007988 */ /* 0x0001e20008000011 */
[----:B-1----:R1:W-:Y:S06]  /*1f30*/  MEMBAR.ALL.CTA ;  /* 0x0000000000007992 */ /* 0x0023ec0000008000 */
[----:B-1----:R-:W-:Y:S04]  /*1f40*/  FENCE.VIEW.ASYNC.S ;  /* 0x00000000000073c6 */ /* 0x002fe80000000000 */
[----:B------:R-:W1:Y:S02]  /*1f50*/  FENCE.VIEW.ASYNC.S ;  /* 0x00000000000073c6 */ /* 0x000e640000000000 */
[----:B-1----:R0:W1:Y:S02]  /*1f60*/  @!UP0 SYNCS.EXCH.64 URZ, [UR17+0x4000], UR4 ;  /* 0x0040000411ff85b2 */ /* 0x0020640008000100 */
[----:B-1----:R-:W-:Y:S06]  /*1f70*/  BAR.SYNC.DEFER_BLOCKING 0x0 ;  /* 0x0000000000007b1d */ /* 0x002fec0000010000 */
[----:B0-----:R-:W-:Y:S05]  /*1f80*/  @!P2 BRA `(.L_x_6) ;  /* 0x000000000084a947 */ /* 0x001fea0003800000 */
[----:B------:R-:W-:Y:S02]  /*1f90*/  UIADD3 UR4, UPT, UPT, UR17, 0x2000, URZ ;  /* 0x0000200011047890 */ /* 0x000fe4000fffe0ff */
[----:B------:R-:W-:Y:S02]  /*1fa0*/  USHF.R.U32.HI UR6, URZ, 0x4, UR17 ;  /* 0x00000004ff067899 */ /* 0x000fe40008011611 */
[----:B------:R-:W-:Y:S02]  /*1fb0*/  USHF.R.U32.HI UR4, URZ, 0x4, UR4 ;  /* 0x00000004ff047899 */ /* 0x000fe40008011604 */
[----:B------:R-:W-:Y:S02]  /*1fc0*/  USGXT.U32 UR6, UR6, 0xe ;  /* 0x0000000e0606789a */ /* 0x000fe40008000000 */
[----:B------:R-:W-:Y:S02]  /*1fd0*/  USGXT.U32 UR8, UR4, 0xe ;  /* 0x0000000e0408789a */ /* 0x000fe40008000000 */
[----:B------:R-:W-:-:S02]  /*1fe0*/  UIADD3 UR30, UP0, UPT, UR6, 0x80, URZ ;  /* 0x00000080061e7890 */ /* 0x000fc4000ff1e0ff */
[----:B------:R-:W-:Y:S01]  /*1ff0*/  UIADD3 UR28, UP3, UPT, UR8, 0x2, URZ ;  /* 0x00000002081c7890 */ /* 0x000fe2000ff7e0ff */
[----:B------:R-:W-:Y:S01]  /*2000*/  UMOV UR4, URZ ;  /* 0x000000ff00047c82 */ /* 0x000fe20008000000 */
[----:B------:R-:W-:Y:S01]  /*2010*/  UMOV UR36, 0x0 ;  /* 0x0000000000247882 */ /* 0x000fe20000000000 */
[----:B------:R-:W-:Y:S02]  /*2020*/  UIADD3.X UR31, UPT, UPT, UR4, -0x7fffbfe0, URZ, UP0, !UPT ;  /* 0x80004020041f7890 */ /* 0x000fe400087fe4ff */
[----:B------:R-:W-:Y:S02]  /*2030*/  UIADD3.X UR29, UPT, UPT, UR4, 0x40004040, URZ, UP3, !UPT ;  /* 0x40004040041d7890 */ /* 0x000fe40009ffe4ff */
[----:B------:R-:W-:Y:S02]  /*2040*/  UIADD3.64 UR20, UPT, UPT, UR30, 0x80, URZ ;  /* 0x000000801e147897 */ /* 0x000fe4000fffe0ff */
[----:B------:R-:W-:Y:S02]  /*2050*/  UIADD3.64 UR22, UPT, UPT, UR28, 0x2, URZ ;  /* 0x000000021c167897 */ /* 0x000fe4000fffe0ff */
[----:B------:R-:W-:-:S02]  /*2060*/  UIADD3.64 UR24, UPT, UPT, UR30, 0x100, URZ ;  /* 0x000001001e187897 */ /* 0x000fc4000fffe0ff */
[----:B------:R-:W-:Y:S01]  /*2070*/  UIADD3.64 UR26, UPT, UPT, UR28, 0x4, URZ ;  /* 0x000000041c1a7897 */ /* 0x000fe2000fffe0ff */
[----:B------:R-:W-:Y:S01]  /*2080*/  UMOV UR37, 0x4108010 ;  /* 0x0410801000257882 */ /* 0x000fe20000000000 */
[----:B------:R-:W-:Y:S01]  /*2090*/  UMOV UR7, 0x80004020 ;  /* 0x8000402000077882 */ /* 0x000fe20000000000 */
[----:B------:R-:W-:Y:S01]  /*20a0*/  UMOV UR9, 0x40004040 ;  /* 0x4000404000097882 */ /* 0x000fe20000000000 */
[----:B------:R-:W-:Y:S01]  /*20b0*/  UMOV UR38, 0x0 ;  /* 0x0000000000267882 */ /* 0x000fe20000000000 */
[----:B------:R-:W-:Y:S01]  /*20c0*/  UMOV UR39, 0x4108010 ;  /* 0x0410801000277882 */ /* 0x000fe20000000000 */
[----:B------:R-:W-:Y:S01]  /*20d0*/  UMOV UR40, 0x0 ;  /* 0x0000000000287882 */ /* 0x000fe20000000000 */
[----:B------:R-:W-:Y:S01]  /*20e0*/  UMOV UR41, 0x4108010 ;  /* 0x0410801000297882 */ /* 0x000fe20000000000 */
[----:B------:R-:W-:Y:S01]  /*20f0*/  UMOV UR4, UR10 ;  /* 0x0000000a00047c82 */ /* 0x000fe20008000000 */
[----:B------:R-:W-:Y:S01]  /*2100*/  UMOV UR5, URZ ;  /* 0x000000ff00057c82 */ /* 0x000fe20008000000 */
[----:B------:R0:W-:Y:S01]  /*2110*/  UTCQMMA gdesc[UR6], gdesc[UR8], tmem[UR13], tmem[UR36], idesc[UR37], !UPT ;  /* 0x00ff2408060075ea */ /* 0x0001e2000f80030d */
[----:B------:R-:W-:Y:S01]  /*2120*/  UMOV UR42, 0x0 ;  /* 0x00000000002a7882 */ /* 0x000fe20000000000 */
[----:B------:R-:W-:Y:S01]  /*2130*/  UMOV UR43, 0x4108010 ;  /* 0x04108010002b7882 */ /* 0x000fe20000000000 */
[----:B------:R0:W-:Y:S01]  /*2140*/  UTCQMMA gdesc[UR30], gdesc[UR28], tmem[UR13], tmem[UR38], idesc[UR39], UPT ;  /* 0x00ff261c1e0075ea */ /* 0x0001e2000b80030d */
[----:B------:R-:W-:Y:S01]  /*2150*/  UMOV UR4, UR4 ;  /* 0x0000000400047c82 */ /* 0x000fe20008000000 */
[----:B------:R0:W-:Y:S01]  /*2160*/  UTCQMMA gdesc[UR20], gdesc[UR22], tmem[UR13], tmem[UR40], idesc[UR41], UPT ;  /* 0x00ff2816140075ea */ /* 0x0001e2000b80030d */
[----:B------:R0:W-:Y:S01]  /*2170*/  UTCQMMA gdesc[UR24], gdesc[UR26], tmem[UR13], tmem[UR42], idesc[UR43], UPT ;  /* 0x00ff2a1a180075ea */ /* 0x0001e2000b80030d */
[----:B------:R0:W-:Y:S01]  /*2180*/  UTCBAR [UR4], URZ ;  /* 0x000000ff040073e9 */ /* 0x0001e200080000ff */
[----:B------:R-:W-:Y:S01]  /*2190*/  NOP ;  /* 0x0000000000007918 */ /* 0x000fe20000000000 */
.L_x_6:
[----:B------:R-:W-:Y:S05]  /*21a0*/  @!P1 BRA `(.L_x_7) ;  /* 0x0000000000089947 */ /* 0x000fea0003800000 */
[----:B------:R-:W1:Y:S02]  /*21b0*/  SYNCS.PHASECHK.TRANS64.TRYWAIT P0, [UR17+0x4000], RZ ;  /* 0x004000ffff0075a7 */ /* 0x000e640008001111 */
[----:B-1----:R-:W-:Y:S05]  /*21c0*/  @!P0 BRA `(.L_x_8) ;  /* 0x0000006000f08947 */ /* 0x002fea0003800000 */
.L_x_7:
[----:B------:R-:W-:Y:S01]  /*21d0*/  BAR.SYNC.DEFER_BLOCKING 0x0 ;  /* 0x0000000000007b1d */ /* 0x000fe20000010000 */
[C---:B------:R-:W-:Y:S02]  /*21e0*/  LOP3.LUT R184, R37.reuse, 0x80, RZ, 0xc0, !PT ;  /* 0x0000008025b87812 */ /* 0x040fe400078ec0ff */
[C---:B------:R-:W-:Y:S02]  /*21f0*/  LOP3.LUT R26, R37.reuse, 0xf, RZ, 0xc0, !PT ;  /* 0x0000000f251a7812 */ /* 0x040fe400078ec0ff */
[----:B------:R-:W-:Y:S01]  /*2200*/  LOP3.LUT R27, R37, 0x60, RZ, 0xc0, !PT ;  /* 0x00000060251b7812 */ /* 0x000fe200078ec0ff */
[----:B0-----:R-:W0:Y:S01]  /*2210*/  LDCU UR4, c[0x0][0x3a8] ;  /* 0x00007500ff0477ac */ /* 0x001e220008000800 */
[----:B------:R-:W-:Y:S01]  /*2220*/  SHF.R.U32.HI R184, RZ, 0x2, R184 ;  /* 0x00000002ffb87819 */ /* 0x000fe200000116b8 */
[----:B------:R-:W-:Y:S01]  /*2230*/  LDTM.16dp32bit_t0_t15.x16 R4, tmem[UR12] ;  /* 0x0000000c000479ee */ /* 0x000fe20008a00000 */
[----:B------:R-:W0:Y:S01]  /*2240*/  LDTM.16dp32bit_t16_t31.x16 R4, tmem[UR12+0x10] ;  /* 0x0000100c000479ee */ /* 0x000e220008a20000 */
[----:B------:R-:W-:Y:S01]  /*2250*/  LEA.HI R135, R27, R26, RZ, 0x1f ;  /* 0x0000001a1b877211 */ /* 0x000fe200078ff8ff */
[----:B------:R-:W1:Y:S01]  /*2260*/  LDCU.64 UR22, c[0x0][0x3d0] ;  /* 0x00007a00ff1677ac */ /* 0x000e620008000a00 */
[----:B------:R-:W-:Y:S01]  /*2270*/  LOP3.LUT R40, R184, 0x10, R37, 0xf8, !PT ;  /* 0x00000010b8287812 */ /* 0x000fe200078ef825 */
[----:B------:R-:W2:Y:S01]  /*2280*/  LDC.64 R126, c[0x0][0x390] ;  /* 0x0000e400ff7e7b82 */ /* 0x000ea20000000a00 */
[----:B------:R-:W-:Y:S01]  /*2290*/  LOP3.LUT R38, R37, 0xff, RZ, 0xc0, !PT ;  /* 0x000000ff25267812 */ /* 0x000fe200078ec0ff */
[C---:B------:R-:W-:Y:S01]  /*22a0*/  VIADD R39, R135.reuse, UR18 ;  /* 0x0000001287277c36 */ /* 0x040fe20008000000 */
[C---:B------:R-:W-:Y:S01]  /*22b0*/  LOP3.LUT R28, R40.reuse, 0x2, RZ, 0xfc, !PT ;  /* 0x00000002281c7812 */ /* 0x040fe200078efcff */
[----:B------:R-:W-:Y:S01]  /*22c0*/  IMAD.SHL.U32 R135, R135, 0x8, RZ ;  /* 0x0000000887877824 */ /* 0x000fe200078e00ff */
[----:B------:R-:W-:-:S02]  /*22d0*/  LOP3.LUT R30, R40, 0x3, RZ, 0xfc, !PT ;  /* 0x00000003281e7812 */ /* 0x000fc400078efcff */
[C---:B------:R-:W-:Y:S01]  /*22e0*/  ISETP.GE.AND P0, PT, R39.reuse, R28, PT ;  /* 0x0000001c2700720c */ /* 0x040fe20003f06270 */
[----:B------:R-:W3:Y:S01]  /*22f0*/  LDC R124, c[0x0][0x3d8] ;  /* 0x0000f600ff7c7b82 */ /* 0x000ee20000000800 */
[C---:B------:R-:W-:Y:S02]  /*2300*/  LOP3.LUT R32, R40.reuse, 0x4, RZ, 0xfc, !PT ;  /* 0x0000000428207812 */ /* 0x040fe400078efcff */
[C---:B------:R-:W-:Y:S02]  /*2310*/  ISETP.GE.AND P6, PT, R39.reuse, R30, PT ;  /* 0x0000001e2700720c */ /* 0x040fe40003fc6270 */
[C---:B------:R-:W-:Y:S02]  /*2320*/  LOP3.LUT R28, R40.reuse, 0x7, RZ, 0xfc, !PT ;  /* 0x00000007281c7812 */ /* 0x040fe400078efcff */
[----:B------:R-:W-:Y:S01]  /*2330*/  ISETP.GE.AND P5, PT, R39, R32, PT ;  /* 0x000000202700720c */ /* 0x000fe20003fa6270 */
[----:B------:R-:W4:Y:S01]  /*2340*/  @!P4 SYNCS.CCTL.IV [UR17+0x4000] ;  /* 0x00400000ff00c9b1 */ /* 0x000f220008000011 */
[----:B------:R-:W-:Y:S01]  /*2350*/  LOP3.LUT R34, R40, 0x5, RZ, 0xfc, !PT ;  /* 0x0000000528227812 */ /* 0x000fe200078efcff */
[----:B------:R-:W-:Y:S01]  /*2360*/  NOP ;  /* 0x0000000000007918 */ /* 0x000fe20000000000 */
[----:B------:R-:W-:Y:S01]  /*2370*/  SHF.R.U32.HI R134, RZ, 0x5, R38 ;  /* 0x00000005ff867819 */ /* 0x000fe20000011626 */
[----:B0-----:R-:W-:Y:S01]  /*2380*/  FMUL R29, R6, UR4 ;  /* 0x00000004061d7c20 */ /* 0x001fe20008400000 */
[----:B------:R-:W-:Y:S01]  /*2390*/  LOP3.LUT R6, R40, 0x6, RZ, 0xfc, !PT ;  /* 0x0000000628067812 */ /* 0x000fe200078efcff */
[----:B------:R-:W-:Y:S01]  /*23a0*/  FMUL R7, R7, UR4 ;  /* 0x0000000407077c20 */ /* 0x000fe20008400000 */
[----:B------:R-:W-:Y:S01]  /*23b0*/  FMUL R8, R8, UR4 ;  /* 0x0000000408087c20 */ /* 0x000fe20008400000 */
[----:B------:R-:W-:Y:S01]  /*23c0*/  FMUL R9, R9, UR4 ;  /* 0x0000000409097c20 */ /* 0x000fe20008400000 */
[----:B------:R-:W-:Y:S01]  /*23d0*/  FSEL R29, R29, -INF , P0 ;  /* 0xff8000001d1d7808 */ /* 0x000fe20000000000 */
[----:B------:R-:W-:Y:S01]  /*23e0*/  FMUL R11, R11, UR4 ;  /* 0x000000040b0b7c20 */ /* 0x000fe20008400000 */
[----:B------:R-:W-:Y:S01]  /*23f0*/  ISETP.GE.AND P0, PT, R39, R6, PT ;  /* 0x000000062700720c */ /* 0x000fe20003f06270 */
[----:B------:R-:W-:Y:S01]  /*2400*/  FMUL R12, R12, UR4 ;  /* 0x000000040c0c7c20 */ /* 0x000fe20008400000 */
[----:B------:R-:W-:Y:S01]  /*2410*/  LOP3.LUT R6, R40, 0x8, RZ, 0xfc, !PT ;  /* 0x0000000828067812 */ /* 0x000fe200078efcff */
[----:B------:R-:W-:Y:S01]  /*2420*/  FMUL R10, R10, UR4 ;  /* 0x000000040a0a7c20 */ /* 0x000fe20008400000 */
[----:B------:R-:W-:Y:S01]  /*2430*/  FSEL R31, R7, -INF , P6 ;  /* 0xff800000071f7808 */ /* 0x000fe20003000000 */
[----:B------:R-:W-:Y:S01]  /*2440*/  FMUL R5, R5, UR4 ;  /* 0x0000000405057c20 */ /* 0x000fe20008400000 */
[----:B------:R-:W-:Y:S01]  /*2450*/  ISETP.GE.AND P6, PT, R39, R28, PT ;  /* 0x0000001c2700720c */ /* 0x000fe20003fc6270 */
[----:B------:R-:W-:Y:S01]  /*2460*/  FMUL R13, R13, UR4 ;  /* 0x000000040d0d7c20 */ /* 0x000fe20008400000 */
[----:B------:R-:W-:Y:S01]  /*2470*/  FSEL R28, R8, -INF , P5 ;  /* 0xff800000081c7808 */ /* 0x000fe20002800000 */
[----:B------:R-:W-:Y:S01]  /*2480*/  FMUL R14, R14, UR4 ;  /* 0x000000040e0e7c20 */ /* 0x000fe20008400000 */
[----:B------:R-:W-:Y:S01]  /*2490*/  ISETP.GE.AND P3, PT, R39, R34, PT ;  /* 0x000000222700720c */ /* 0x000fe20003f66270 */
        /* <DEDUP_REMOVED lines=12> */
[----:B-1----:R-:W-:Y:S01]  /*2560*/  UIMAD UR4, UR19, UR22, URZ ;  /* 0x00000016130472a4 */ /* 0x002fe2000f8e02ff */
[----:B------:R-:W-:Y:S01]  /*2570*/  FSEL R12, R12, -INF , P5 ;  /* 0xff8000000c0c7808 */ /* 0x000fe20002800000 */
[----:B---3--:R-:W-:Y:S01]  /*2580*/  IMAD R25, R25, R124, RZ ;  /* 0x0000007c19197224 */ /* 0x008fe200078e02ff */
[CC--:B------:R-:W-:Y:S01]  /*2590*/  ISETP.GE.AND P6, PT, R39.reuse, R40.reuse, PT ;  /* 0x000000282700720c */ /* 0x0c0fe20003fc6270 */
[----:B------:R-:W-:Y:S01]  /*25a0*/  USHF.R.S32.HI UR5, URZ, 0x1f, UR4 ;  /* 0x0000001fff057899 */ /* 0x000fe20008011404 */
[----:B------:R-:W-:-:S02]  /*25b0*/  ISETP.GT.AND P5, PT, R39, R40, PT ;  /* 0x000000282700720c */ /* 0x000fc40003fa4270 */
[----:B------:R-:W-:Y:S02]  /*25c0*/  FSEL R10, R10, -INF , P0 ;  /* 0xff8000000a0a7808 */ /* 0x000fe40000000000 */
[----:B------:R-:W-:Y:S02]  /*25d0*/  ISETP.GE.AND P0, PT, R39, R8, PT ;  /* 0x000000082700720c */ /* 0x000fe40003f06270 */
[----:B------:R-:W-:Y:S02]  /*25e0*/  FSEL R7, R6, -INF , P6 ;  /* 0xff80000006077808 */ /* 0x000fe40003000000 */
[----:B------:R-:W-:Y:S02]  /*25f0*/  FSEL R8, R5, -INF , P5 ;  /* 0xff80000005087808 */ /* 0x000fe40002800000 */
[----:B------:R-:W-:Y:S02]  /*2600*/  LOP3.LUT R4, R40, 0xb, RZ, 0xfc, !PT ;  /* 0x0000000b28047812 */ /* 0x000fe400078efcff */
[----:B------:R-:W-:-:S02]  /*2610*/  FMNMX3 R5, R7, R8, R29, !PT ;  /* 0x0000000807057276 */ /* 0x000fc4000780001d */
[----:B------:R-:W-:Y:S02]  /*2620*/  ISETP.GE.AND P6, PT, R39, R4, PT ;  /* 0x000000042700720c */ /* 0x000fe40003fc6270 */
[----:B------:R-:W-:Y:S02]  /*2630*/  FMNMX3 R5, R5, R31, R28, !PT ;  /* 0x0000001f05057276 */ /* 0x000fe4000780001c */
[----:B------:R-:W-:Y:S02]  /*2640*/  LOP3.LUT R4, R40, 0xc, RZ, 0xfc, !PT ;  /* 0x0000000c28047812 */ /* 0x000fe400078efcff */
[----:B------:R-:W-:Y:S02]  /*2650*/  FMNMX3 R5, R5, R9, R10, !PT ;  /* 0x0000000905057276 */ /* 0x000fe4000780000a */
[----:B------:R-:W-:Y:S02]  /*2660*/  FSEL R13, R13, -INF , P3 ;  /* 0xff8000000d0d7808 */ /* 0x000fe40001800000 */
[----:B------:R-:W-:-:S02]  /*2670*/  ISETP.GE.AND P3, PT, R39, R4, PT ;  /* 0x000000042700720c */ /* 0x000fc40003f66270 */
[C---:B------:R-:W-:Y:S02]  /*2680*/  LOP3.LUT R4, R40.reuse, 0xe, RZ, 0xfc, !PT ;  /* 0x0000000e28047812 */ /* 0x040fe400078efcff */
[----:B------:R-:W-:Y:S02]  /*2690*/  LOP3.LUT R6, R40, 0xd, RZ, 0xfc, !PT ;  /* 0x0000000d28067812 */ /* 0x000fe400078efcff */
[----:B------:R-:W-:Y:S02]  /*26a0*/  FSEL R14, R14, -INF , P0 ;  /* 0xff8000000e0e7808 */ /* 0x000fe40000000000 */
[----:B------:R-:W-:Y:S02]  /*26b0*/  FMNMX3 R5, R5, R11, R12, !PT ;  /* 0x0000000b05057276 */ /* 0x000fe4000780000c */
[C---:B------:R-:W-:Y:S02]  /*26c0*/  ISETP.GE.AND P0, PT, R39.reuse, R4, PT ;  /* 0x000000042700720c */ /* 0x040fe40003f06270 */
[----:B------:R-:W-:-:S02]  /*26d0*/  ISETP.GE.AND P5, PT, R39, R6, PT ;  /* 0x000000062700720c */ /* 0x000fc40003fa6270 */
[----:B------:R-:W-:Y:S02]  /*26e0*/  LOP3.LUT R4, R40, 0xf, RZ, 0xfc, !PT ;  /* 0x0000000f28047812 */ /* 0x000fe400078efcff */
[----:B------:R-:W-:Y:S02]  /*26f0*/  FSEL R15, R15, -INF , P6 ;  /* 0xff8000000f0f7808 */ /* 0x000fe40003000000 */
[----:B------:R-:W-:Y:S02]  /*2700*/  FSEL R16, R16, -INF , P3 ;  /* 0xff80000010107808 */ /* 0x000fe40001800000 */
[----:B------:R-:W-:Y:S02]  /*2710*/  FMNMX3 R5, R5, R13, R14, !PT ;  /* 0x0000000d05057276 */ /* 0x000fe4000780000e */
[----:B------:R-:W-:Y:S02]  /*2720*/  ISETP.GE.AND P6, PT, R39, R4, PT ;  /* 0x000000042700720c */ /* 0x000fe40003fc6270 */
[----:B------:R-:W-:-:S02]  /*2730*/  FSEL R17, R17, -INF , P5 ;  /* 0xff80000011117808 */ /* 0x000fc40002800000 */
[----:B------:R-:W-:Y:S02]  /*2740*/  FSEL R18, R18, -INF , P0 ;  /* 0xff80000012127808 */ /* 0x000fe40000000000 */
[----:B------:R-:W-:Y:S02]  /*2750*/  FMNMX3 R5, R5, R15, R16, !PT ;  /* 0x0000000f05057276 */ /* 0x000fe40007800010 */
[----:B------:R-:W-:Y:S02]  /*2760*/  FSEL R19, R19, -INF , P6 ;  /* 0xff80000013137808 */ /* 0x000fe40003000000 */
[----:B------:R-:W-:Y:S02]  /*2770*/  FMNMX3 R4, R5, R17, R18, !PT ;  /* 0x0000001105047276 */ /* 0x000fe40007800012 */
[----:B------:R-:W-:Y:S02]  /*2780*/  LOP3.LUT R134, R135, 0x4, R134, 0xf8, !PT ;  /* 0x0000000487867812 */ /* 0x000fe400078ef886 */
[----:B------:R-:W-:-:S02]  /*2790*/  FMNMX R5, R19, R4, !PT ;  /* 0x0000000413057209 */ /* 0x000fc40007800000 */
[C---:B------:R-:W-:Y:S02]  /*27a0*/  LOP3.LUT R4, R37.reuse, 0x1f, RZ, 0xc0, !PT ;  /* 0x0000001f25047812 */ /* 0x040fe400078ec0ff */
[----:B------:R-:W-:Y:S01]  /*27b0*/  ISETP.GE.U32.AND P6, PT, R38, 0x80, PT ;  /* 0x000000802600780c */ /* 0x000fe20003fc6070 */
[----:B------:R-:W0:Y:S01]  /*27c0*/  SHFL.BFLY PT, R6, R5, 0x10, 0x1f ;  /* 0x0e001f0005067f89 */ /* 0x000e2200000e0000 */
[----:B------:R-:W-:Y:S02]  /*27d0*/  ISETP.GE.U32.AND P5, PT, R4, 0x10, PT ;  /* 0x000000100400780c */ /* 0x000fe40003fa6070 */
[----:B------:R-:W-:Y:S02]  /*27e0*/  LEA R45, R38, UR17, 0x2 ;  /* 0x00000011262d7c11 */ /* 0x000fe4000f8e10ff */
[----:B------:R-:W-:Y:S02]  /*27f0*/  LOP3.LUT R4, R37, 0x3f, RZ, 0xc0, !PT ;  /* 0x0000003f25047812 */ /* 0x000fe400078ec0ff */
[----:B0-----:R-:W-:-:S03]  /*2800*/  FMNMX R33, R5, R6, !PT ;  /* 0x0000000605217209 */ /* 0x001fc60007800000 */
[----:B------:R-:W-:-:S04]  /*2810*/  IMAD R5, R4, UR23, RZ ;  /* 0x0000001704057c24 */ /* 0x000fc8000f8e02ff */
[----:B----4-:R-:W-:Y:S01]  /*2820*/  @!P5 STS [R134+UR17+0x2000], R33 ;  /* 0x002000218600d988 */ /* 0x010fe20008000811 */
[----:B--2---:R-:W-:Y:S02]  /*2830*/  IADD3 R126, P0, P3, R5, UR4, R126 ;  /* 0x00000004057e7c10 */ /* 0x004fe4000fb1e07e */
[----:B------:R-:W-:Y:S01]  /*2840*/  SHF.R.S32.HI R4, RZ, 0x1f, R5 ;  /* 0x0000001fff047819 */ /* 0x000fe20000011405 */
[----:B------:R-:W-:Y:S03]  /*2850*/  BAR.SYNC.DEFER_BLOCKING 0x0 ;  /* 0x0000000000007b1d */ /* 0x000fe60000010000 */
[----:B------:R-:W-:Y:S02]  /*2860*/  IADD3.X R4, PT, PT, R4, UR5, R127, P0, P3 ;  /* 0x0000000504047c10 */ /* 0x000fe400087e647f */
[----:B------:R-:W-:Y:S02]  /*2870*/  LOP3.LUT P0, RZ, R37, 0x1, RZ, 0xc0, !PT ;  /* 0x0000000125ff7812 */ /* 0x000fe4000780c0ff */
[----:B------:R-:W-:-:S02]  /*2880*/  IADD3 R180, P3, PT, R25, R126, RZ ;  /* 0x0000007e19b47210 */ /* 0x000fc40007f7e0ff */
[----:B------:R-:W-:Y:S02]  /*2890*/  ISETP.LT.U32.AND P0, PT, R38, 0x80, !P0 ;  /* 0x000000802600780c */ /* 0x000fe40004701070 */
[----:B------:R-:W-:Y:S01]  /*28a0*/  LEA.HI.X.SX32 R181, R25, R4, 0x1, P3 ;  /* 0x0000000419b57211 */ /* 0x000fe200018f0eff */
[----:B------:R-:W0:Y:S04]  /*28b0*/  @!P6 LDS R35, [R45+0x2000] ;  /* 0x002000002d23e984 */ /* 0x000e280000000800 */
[----:B0-----:R-:W0:Y:S02]  /*28c0*/  SHFL.BFLY PT, R6, R35, 0x1, 0x1f ;  /* 0x0c201f0023067f89 */ /* 0x001e2400000e0000 */
[----:B0-----:R-:W-:-:S05]  /*28d0*/  FMNMX R6, R35, R6, !PT ;  /* 0x0000000623067209 */ /* 0x001fca0007800000 */
[----:B------:R-:W-:Y:S01]  /*28e0*/  @P0 STS [R45+0x2000], R6 ;  /* 0x002000062d000388 */ /* 0x000fe20000000800 */
[----:B------:R-:W-:Y:S06]  /*28f0*/  BAR.SYNC.DEFER_BLOCKING 0x0 ;  /* 0x0000000000007b1d */ /* 0x000fec0000010000 */
[----:B------:R-:W0:Y:S02]  /*2900*/  LDS R182, [R135+UR17+0x2000] ;  /* 0x0020001187b67984 */ /* 0x000e240008000800 */
[----:B0-----:R-:W-:-:S05]  /*2910*/  FMNMX R182, R182, -INF , !PT ;  /* 0xff800000b6b67809 */ /* 0x001fca0007800000 */
[--C-:B------:R-:W-:Y:S01]  /*2920*/  FADD R7, R7, -R182.reuse ;  /* 0x800000b607077221 */ /* 0x100fe20000000000 */
[--C-:B------:R-:W-:Y:S01]  /*2930*/  FADD R8, R8, -R182.reuse ;  /* 0x800000b608087221 */ /* 0x100fe20000000000 */
[--C-:B------:R-:W-:Y:S01]  /*2940*/  FADD R29, R29, -R182.reuse ;  /* 0x800000b61d1d7221 */ /* 0x100fe20000000000 */
[--C-:B------:R-:W-:Y:S01]  /*2950*/  FADD R31, R31, -R182.reuse ;  /* 0x800000b61f1f7221 */ /* 0x100fe20000000000 */
[----:B------:R-:W-:Y:S01]  /*2960*/  FMUL R112, R7, 1.4426950216293334961 ;  /* 0x3fb8aa3b07707820 */ /* 0x000fe20000400000 */
[----:B------:R-:W-:Y:S01]  /*2970*/  FMUL R5, R8, 1.4426950216293334961 ;  /* 0x3fb8aa3b08057820 */ /* 0x000fe20000400000 */
[----:B------:R-:W-:Y:S01]  /*2980*/  FMUL R6, R29, 1.4426950216293334961 ;  /* 0x3fb8aa3b1d067820 */ /* 0x000fe20000400000 */
[----:B------:R-:W-:Y:S01]  /*2990*/  FMUL R7, R31, 1.4426950216293334961 ;  /* 0x3fb8aa3b1f077820 */ /* 0x000fe20000400000 */
[--C-:B------:R-:W-:Y:S01]  /*29a0*/  FADD R28, R28, -R182.reuse ;  /* 0x800000b61c1c7221 */ /* 0x100fe20000000000 */
[--C-:B------:R-:W-:Y:S01]  /*29b0*/  FADD R9, R9, -R182.reuse ;  /* 0x800000b609097221 */ /* 0x100fe20000000000 */
[----:B------:R-:W-:Y:S01]  /*29c0*/  MUFU.EX2 R112, R112 ;  /* 0x0000007000707308 */ /* 0x000fe20000000800 */
[--C-:B------:R-:W-:Y:S01]  /*29d0*/  FADD R10, R10, -R182.reuse ;  /* 0x800000b60a0a7221 */ /* 0x100fe20000000000 */
[----:B------:R-:W-:Y:S01]  /*29e0*/  FMUL R28, R28, 1.4426950216293334961 ;  /* 0x3fb8aa3b1c1c7820 */ /* 0x000fe20000400000 */
[----:B------:R-:W-:Y:S01]  /*29f0*/  FMUL R8, R9, 1.4426950216293334961 ;  /* 0x3fb8aa3b09087820 */ /* 0x000fe20000400000 */
[--C-:B------:R-:W-:Y:S01]  /*2a00*/  FADD R11, R11, -R182.reuse ;  /* 0x800000b60b0b7221 */ /* 0x100fe20000000000 */
[----:B------:R-:W-:Y:S01]  /*2a10*/  FMUL R9, R10, 1.4426950216293334961 ;  /* 0x3fb8aa3b0a097820 */ /* 0x000fe20000400000 */
[--C-:B------:R-:W-:Y:S01]  /*2a20*/  FADD R12, R12, -R182.reuse ;  /* 0x800000b60c0c7221 */ /* 0x100fe20000000000 */
[--C-:B------:R-:W-:Y:S01]  /*2a30*/  FADD R14, R14, -R182.reuse ;  /* 0x800000b60e0e7221 */ /* 0x100fe20000000000 */
[----:B------:R-:W0:Y:S01]  /*2a40*/  MUFU.EX2 R5, R5 ;  /* 0x0000000500057308 */ /* 0x000e220000000800 */
[----:B------:R-:W-:Y:S01]  /*2a50*/  FMUL R10, R11, 1.4426950216293334961 ;  /* 0x3fb8aa3b0b0a7820 */ /* 0x000fe20000400000 */
[----:B------:R-:W-:Y:S01]  /*2a60*/  FMUL R114, R12, 1.4426950216293334961 ;  /* 0x3fb8aa3b0c727820 */ /* 0x000fe20000400000 */
[----:B------:R-:W-:Y:S01]  /*2a70*/  FMUL R12, R14, 1.4426950216293334961 ;  /* 0x3fb8aa3b0e0c7820 */ /* 0x000fe20000400000 */
[--C-:B------:R-:W-:Y:S01]  /*2a80*/  FADD R13, R13, -R182.reuse ;  /* 0x800000b60d0d7221 */ /* 0x100fe20000000000 */
[--C-:B------:R-:W-:Y:S01]  /*2a90*/  FADD R15, R15, -R182.reuse ;  /* 0x800000b60f0f7221 */ /* 0x100fe20000000000 */
[--C-:B------:R-:W-:Y:S01]  /*2aa0*/  FADD R16, R16, -R182.reuse ;  /* 0x800000b610107221 */ /* 0x100fe20000000000 */
[--C-:B------:R-:W-:Y:S01]  /*2ab0*/  FADD R17, R17, -R182.reuse ;  /* 0x800000b611117221 */ /* 0x100fe20000000000 */
[----:B------:R-:W1:Y:S01]  /*2ac0*/  MUFU.EX2 R6, R6 ;  /* 0x0000000600067308 */ /* 0x000e620000000800 */
[----:B------:R-:W-:Y:S01]  /*2ad0*/  FMUL R11, R13, 1.4426950216293334961 ;  /* 0x3fb8aa3b0d0b7820 */ /* 0x000fe20000400000 */
[----:B------:R-:W-:Y:S01]  /*2ae0*/  FMUL R13, R15, 1.4426950216293334961 ;  /* 0x3fb8aa3b0f0d7820 */ /* 0x000fe20000400000 */
[----:B------:R-:W-:Y:S01]  /*2af0*/  FMUL R16, R16, 1.4426950216293334961 ;  /* 0x3fb8aa3b10107820 */ /* 0x000fe20000400000 */
[--C-:B------:R-:W-:Y:S01]  /*2b00*/  FADD R18, R18, -R182.reuse ;  /* 0x800000b612127221 */ /* 0x100fe20000000000 */
[----:B------:R-:W-:-:S03]  /*2b10*/  FADD R19, R19, -R182 ;  /* 0x800000b613137221 */ /* 0x000fc60000000000 */
[----:B------:R-:W2:Y:S01]  /*2b20*/  MUFU.EX2 R7, R7 ;  /* 0x0000000700077308 */ /* 0x000ea20000000800 */
[----:B0-----:R-:W-:-:S07]  /*2b30*/  FADD R29, R112, R5 ;  /* 0x00000005701d7221 */ /* 0x001fce0000000000 */
[----:B------:R-:W0:Y:S01]  /*2b40*/  MUFU.EX2 R113, R28 ;  /* 0x0000001c00717308 */ /* 0x000e220000000800 */
[----:B-1----:R-:W-:-:S07]  /*2b50*/  FADD R14, R6, R29 ;  /* 0x0000001d060e7221 */ /* 0x002fce0000000000 */
[----:B------:R-:W1:Y:S01]  /*2b60*/  MUFU.EX2 R8, R8 ;  /* 0x0000000800087308 */ /* 0x000e620000000800 */
[----:B--2---:R-:W-:-:S07]  /*2b70*/  FADD R14, R7, R14 ;  /* 0x0000000e070e7221 */ /* 0x004fce0000000000 */
[----:B------:R-:W2:Y:S01]  /*2b80*/  MUFU.EX2 R9, R9 ;  /* 0x0000000900097308 */ /* 0x000ea20000000800 */
[----:B0-----:R-:W-:Y:S01]  /*2b90*/  FADD R15, R113, R14 ;  /* 0x0000000e710f7221 */ /* 0x001fe20000000000 */
[----:B------:R-:W-:-:S06]  /*2ba0*/  FMUL R14, R17, 1.4426950216293334961 ;  /* 0x3fb8aa3b110e7820 */ /* 0x000fcc0000400000 */
        /* <DEDUP_REMOVED lines=11> */
[----:B------:R2:W3:Y:S01]  /*2c60*/  MUFU.EX2 R115, R16 ;  /* 0x0000001000737308 */ /* 0x0004e20000000800 */
[----:B0-----:R-:W-:-:S07]  /*2c70*/  FADD R18, R12, R17 ;  /* 0x000000110c127221 */ /* 0x001fce0000000000 */
[----:B------:R-:W0:Y:S01]  /*2c80*/  MUFU.EX2 R14, R14 ;  /* 0x0000000e000e7308 */ /* 0x000e220000000800 */
[----:B--2---:R-:W-:Y:S01]  /*2c90*/  FMUL R16, R19, 1.4426950216293334961 ;  /* 0x3fb8aa3b13107820 */ /* 0x004fe20000400000 */
[----:B-1----:R-:W-:-:S06]  /*2ca0*/  FADD R18, R13, R18 ;  /* 0x000000120d127221 */ /* 0x002fcc0000000000 */
[----:B------:R-:W1:Y:S01]  /*2cb0*/  MUFU.EX2 R15, R15 ;  /* 0x0000000f000f7308 */ /* 0x000e620000000800 */
[----:B---3--:R-:W-:-:S07]  /*2cc0*/  FADD R17, R115, R18 ;  /* 0x0000001273117221 */ /* 0x008fce0000000000 */
[----:B------:R-:W2:Y:S01]  /*2cd0*/  MUFU.EX2 R16, R16 ;  /* 0x0000001000107308 */ /* 0x000ea20000000800 */
[----:B0-----:R-:W-:-:S04]  /*2ce0*/  FADD R18, R14, R17 ;  /* 0x000000110e127221 */ /* 0x001fc80000000000 */
[----:B-1----:R-:W-:-:S04]  /*2cf0*/  FADD R17, R15, R18 ;  /* 0x000000120f117221 */ /* 0x002fc80000000000 */
[----:B--2---:R-:W-:-:S05]  /*2d00*/  FADD R18, R16, R17 ;  /* 0x0000001110127221 */ /* 0x004fca0000000000 */
[----:B------:R-:W0:Y:S02]  /*2d10*/  SHFL.BFLY PT, R17, R18, 0x10, 0x1f ;  /* 0x0e001f0012117f89 */ /* 0x000e2400000e0000 */
[----:B0-----:R-:W-:Y:S01]  /*2d20*/  FADD R19, R18, R17 ;  /* 0x0000001112137221 */ /* 0x001fe20000000000 */
[----:B------:R-:W-:Y:S01]  /*2d30*/  BAR.SYNC.DEFER_BLOCKING 0x0 ;  /* 0x0000000000007b1d */ /* 0x000fe20000010000 */
[----:B------:R-:W-:Y:S01]  /*2d40*/  IMAD R17, R124, 0x4, R25 ;  /* 0x000000047c117824 */ /* 0x000fe200078e0219 */
[----:B------:R-:W-:Y:S01]  /*2d50*/  PRMT R185, RZ, 0x7610, R185 ;  /* 0x00007610ffb97816 */ /* 0x000fe200000000b9 */
[----:B------:R-:W-:Y:S01]  /*2d60*/  IMAD R23, R23, R124, RZ ;  /* 0x0000007c17177224 */ /* 0x000fe200078e02ff */
[----:B------:R-:W-:Y:S02]  /*2d70*/  PRMT R25, RZ, 0x7610, R25 ;  /* 0x00007610ff197816 */ /* 0x000fe40000000019 */
[----:B------:R-:W-:-:S04]  /*2d80*/  IADD3 R178, P3, PT, R17, R126, RZ ;  /* 0x0000007e11b27210 */ /* 0x000fc80007f7e0ff */
[----:B------:R-:W-:Y:S01]  /*2d90*/  LEA.HI.X.SX32 R179, R17, R4, 0x1, P3 ;  /* 0x0000000411b37211 */ /* 0x000fe200018f0eff */
[----:B------:R0:W-:Y:S01]  /*2da0*/  @!P5 STS [R134+UR17+0x2000], R19 ;  /* 0x002000138600d988 */ /* 0x0001e20008000811 */
[----:B------:R-:W-:Y:S01]  /*2db0*/  BAR.SYNC.DEFER_BLOCKING 0x0 ;  /* 0x0000000000007b1d */ /* 0x000fe20000010000 */
[----:B0-----:R-:W-:Y:S02]  /*2dc0*/  IMAD R19, R124, 0x4, R17 ;  /* 0x000000047c137824 */ /* 0x001fe400078e0211 */
[----:B------:R-:W-:-:S03]  /*2dd0*/  IMAD R17, R24, R124, RZ ;  /* 0x0000007c18117224 */ /* 0x000fc600078e02ff */
[----:B------:R-:W-:-:S04]  /*2de0*/  IADD3 R176, P3, PT, R19, R126, RZ ;  /* 0x0000007e13b07210 */ /* 0x000fc80007f7e0ff */
[----:B------:R-:W-:Y:S01]  /*2df0*/  LEA.HI.X.SX32 R177, R19, R4, 0x1, P3 ;  /* 0x0000000413b17211 */ /* 0x000fe200018f0eff */
[----:B------:R-:W-:Y:S01]  /*2e00*/  IMAD R19, R124, 0x8, R19 ;  /* 0x000000087c137824 */ /* 0x000fe200078e0213 */
[----:B------:R-:W-:-:S04]  /*2e10*/  IADD3 R174, P3, PT, R17, R126, RZ ;  /* 0x0000007e11ae7210 */ /* 0x000fc80007f7e0ff */
[----:B------:R-:W-:Y:S01]  /*2e20*/  LEA.HI.X.SX32 R175, R17, R4, 0x1, P3 ;  /* 0x0000000411af7211 */ /* 0x000fe200018f0eff */
[C---:B------:R-:W-:Y:S01]  /*2e30*/  IMAD R17, R124.reuse, 0x4, R19 ;  /* 0x000000047c117824 */ /* 0x040fe200078e0213 */
[----:B------:R-:W-:Y:S01]  /*2e40*/  IADD3 R172, P3, PT, R19, R126, RZ ;  /* 0x0000007e13ac7210 */ /* 0x000fe20007f7e0ff */
[----:B------:R-:W-:Y:S01]  /*2e50*/  IMAD R21, R21, R124, RZ ;  /* 0x0000007c15157224 */ /* 0x000fe200078e02ff */
[----:B------:R-:W0:Y:S02]  /*2e60*/  @!P6 LDS R110, [R45+0x2000] ;  /* 0x002000002d6ee984 */ /* 0x000e240000000800 */
[----:B------:R-:W-:Y:S01]  /*2e70*/  LEA.HI.X.SX32 R173, R19, R4, 0x1, P3 ;  /* 0x0000000413ad7211 */ /* 0x000fe200018f0eff */
[----:B------:R-:W-:Y:S01]  /*2e80*/  IMAD R19, R124, 0x4, R17 ;  /* 0x000000047c137824 */ /* 0x000fe200078e0211 */
[----:B------:R-:W-:-:S04]  /*2e90*/  IADD3 R170, P3, PT, R17, R126, RZ ;  /* 0x0000007e11aa7210 */ /* 0x000fc80007f7e0ff */
[----:B------:R-:W-:Y:S02]  /*2ea0*/  LEA.HI.X.SX32 R171, R17, R4, 0x1, P3 ;  /* 0x0000000411ab7211 */ /* 0x000fe400018f0eff */
[----:B------:R-:W-:-:S04]  /*2eb0*/  IADD3 R168, P3, PT, R19, R126, RZ ;  /* 0x0000007e13a87210 */ /* 0x000fc80007f7e0ff */
[----:B------:R-:W-:Y:S01]  /*2ec0*/  LEA.HI.X.SX32 R169, R19, R4, 0x1, P3 ;  /* 0x0000000413a97211 */ /* 0x000fe200018f0eff */
[----:B------:R-:W-:Y:S01]  /*2ed0*/  IMAD R19, R124, 0x8, R19 ;  /* 0x000000087c137824 */ /* 0x000fe200078e0213 */
[----:B------:R-:W-:-:S03]  /*2ee0*/  IADD3 R166, P3, PT, R23, R126, RZ ;  /* 0x0000007e17a67210 */ /* 0x000fc60007f7e0ff */
[----:B------:R-:W-:Y:S01]  /*2ef0*/  IMAD R17, R124, 0x4, R19 ;  /* 0x000000047c117824 */ /* 0x000fe200078e0213 */
[----:B------:R-:W-:Y:S02]  /*2f00*/  LEA.HI.X.SX32 R167, R23, R4, 0x1, P3 ;  /* 0x0000000417a77211 */ /* 0x000fe400018f0eff */
[----:B------:R-:W-:-:S04]  /*2f10*/  IADD3 R164, P3, PT, R19, R126, RZ ;  /* 0x0000007e13a47210 */ /* 0x000fc80007f7e0ff */
[----:B------:R-:W-:Y:S01]  /*2f20*/  LEA.HI.X.SX32 R165, R19, R4, 0x1, P3 ;  /* 0x0000000413a57211 */ /* 0x000fe200018f0eff */
[----:B------:R-:W-:Y:S01]  /*2f30*/  IMAD R19, R124, 0x4, R17 ;  /* 0x000000047c137824 */ /* 0x000fe200078e0211 */
[----:B------:R-:W-:-:S04]  /*2f40*/  IADD3 R162, P3, PT, R17, R126, RZ ;  /* 0x0000007e11a27210 */ /* 0x000fc80007f7e0ff */
[----:B------:R-:W-:Y:S02]  /*2f50*/  LEA.HI.X.SX32 R163, R17, R4, 0x1, P3 ;  /* 0x0000000411a37211 */ /* 0x000fe400018f0eff */
[----:B------:R-:W-:-:S04]  /*2f60*/  IADD3 R160, P3, PT, R19, R126, RZ ;  /* 0x0000007e13a07210 */ /* 0x000fc80007f7e0ff */
[----:B------:R-:W-:Y:S01]  /*2f70*/  LEA.HI.X.SX32 R161, R19, R4, 0x1, P3 ;  /* 0x0000000413a17211 */ /* 0x000fe200018f0eff */
[C---:B------:R-:W-:Y:S01]  /*2f80*/  IMAD R19, R124.reuse, 0x8, R19 ;  /* 0x000000087c137824 */ /* 0x040fe200078e0213 */
[C---:B------:R-:W-:Y:S01]  /*2f90*/  IADD3 R158, P3, PT, R21.reuse, R126, RZ ;  /* 0x0000007e159e7210 */ /* 0x040fe20007f7e0ff */
[----:B0-----:R-:W0:Y:S02]  /*2fa0*/  SHFL.BFLY PT, R29, R110, 0x1, 0x1f ;  /* 0x0c201f006e1d7f89 */ /* 0x001e2400000e0000 */
[----:B------:R-:W-:Y:S01]  /*2fb0*/  IMAD R17, R124, 0x4, R19 ;  /* 0x000000047c117824 */ /* 0x000fe200078e0213 */
[----:B------:R-:W-:Y:S02]  /*2fc0*/  LEA.HI.X.SX32 R159, R21, R4, 0x1, P3 ;  /* 0x00000004159f7211 */ /* 0x000fe400018f0eff */
[----:B------:R-:W-:-:S04]  /*2fd0*/  IADD3 R156, P3, PT, R19, R126, RZ ;  /* 0x0000007e139c7210 */ /* 0x000fc80007f7e0ff */
[----:B------:R-:W-:Y:S01]  /*2fe0*/  LEA.HI.X.SX32 R157, R19, R4, 0x1, P3 ;  /* 0x00000004139d7211 */ /* 0x000fe200018f0eff */
[----:B------:R-:W-:Y:S01]  /*2ff0*/  IMAD R19, R124, 0x4, R17 ;  /* 0x000000047c137824 */ /* 0x000fe200078e0211 */
[----:B------:R-:W-:-:S04]  /*3000*/  IADD3 R154, P3, PT, R17, R126, RZ ;  /* 0x0000007e119a7210 */ /* 0x000fc80007f7e0ff */
[----:B------:R-:W-:Y:S01]  /*3010*/  LEA.HI.X.SX32 R155, R17, R4, 0x1, P3 ;  /* 0x00000004119b7211 */ /* 0x000fe200018f0eff */
[----:B------:R-:W-:Y:S01]  /*3020*/  IMAD R17, R22, R124, RZ ;  /* 0x0000007c16117224 */ /* 0x000fe200078e02ff */
[----:B------:R-:W-:-:S04]  /*3030*/  IADD3 R152, P3, PT, R19, R126, RZ ;  /* 0x0000007e13987210 */ /* 0x000fc80007f7e0ff */
[----:B------:R-:W-:Y:S01]  /*3040*/  LEA.HI.X.SX32 R153, R19, R4, 0x1, P3 ;  /* 0x0000000413997211 */ /* 0x000fe200018f0eff */
[----:B------:R-:W-:Y:S01]  /*3050*/  IMAD R19, R124, 0x8, R19 ;  /* 0x000000087c137824 */ /* 0x000fe200078e0213 */
[----:B------:R-:W-:Y:S01]  /*3060*/  IADD3 R150, P3, PT, R17, R126, RZ ;  /* 0x0000007e11967210 */ /* 0x000fe20007f7e0ff */
[----:B0-----:R-:W-:-:S03]  /*3070*/  FADD R18, R110, R29 ;  /* 0x0000001d6e127221 */ /* 0x001fc60000000000 */
[----:B------:R-:W-:Y:S01]  /*3080*/  LEA.HI.X.SX32 R151, R17, R4, 0x1, P3 ;  /* 0x0000000411977211 */ /* 0x000fe200018f0eff */
[C---:B------:R-:W-:Y:S01]  /*3090*/  IMAD R17, R124.reuse, 0x4, R19 ;  /* 0x000000047c117824 */ /* 0x040fe200078e0213 */
[----:B------:R-:W-:Y:S01]  /*30a0*/  IADD3 R148, P3, PT, R19, R126, RZ ;  /* 0x0000007e13947210 */ /* 0x000fe20007f7e0ff */
[----:B------:R-:W-:Y:S01]  /*30b0*/  IMAD R21, R3, R124, RZ ;  /* 0x0000007c03157224 */ /* 0x000fe200078e02ff */
[----:B------:R0:W-:Y:S02]  /*30c0*/  @P0 STS [R45+0x2000], R18 ;  /* 0x002000122d000388 */ /* 0x0001e40000000800 */
[----:B------:R-:W-:Y:S01]  /*30d0*/  LEA.HI.X.SX32 R149, R19, R4, 0x1, P3 ;  /* 0x0000000413957211 */ /* 0x000fe200018f0eff */
[----:B------:R-:W-:Y:S01]  /*30e0*/  IMAD R19, R124, 0x4, R17 ;  /* 0x000000047c137824 */ /* 0x000fe200078e0211 */
[C---:B------:R-:W-:Y:S01]  /*30f0*/  IADD3 R146, P3, PT, R17.reuse, R126, RZ ;  /* 0x0000007e11927210 */ /* 0x040fe20007f7e0ff */
[----:B------:R-:W-:Y:S03]  /*3100*/  BAR.SYNC.DEFER_BLOCKING 0x0 ;  /* 0x0000000000007b1d */ /* 0x000fe60000010000 */
[----:B------:R-:W-:Y:S01]  /*3110*/  LEA.HI.X.SX32 R147, R17, R4, 0x1, P3 ;  /* 0x0000000411937211 */ /* 0x000fe200018f0eff */
[----:B------:R-:W-:Y:S01]  /*3120*/  IMAD R17, R20, R124, RZ ;  /* 0x0000007c14117224 */ /* 0x000fe200078e02ff */
[----:B------:R-:W-:-:S04]  /*3130*/  IADD3 R144, P3, PT, R19, R126, RZ ;  /* 0x0000007e13907210 */ /* 0x000fc80007f7e0ff */
[----:B------:R-:W-:Y:S01]  /*3140*/  LEA.HI.X.SX32 R145, R19, R4, 0x1, P3 ;  /* 0x0000000413917211 */ /* 0x000fe200018f0eff */
[----:B------:R-:W-:Y:S01]  /*3150*/  IMAD R19, R124, 0x8, R19 ;  /* 0x000000087c137824 */ /* 0x000fe200078e0213 */
[----:B------:R-:W-:-:S04]  /*3160*/  IADD3 R142, P3, PT, R17, R126, RZ ;  /* 0x0000007e118e7210 */ /* 0x000fc80007f7e0ff */
[----:B------:R-:W-:Y:S01]  /*3170*/  LEA.HI.X.SX32 R143, R17, R4, 0x1, P3 ;  /* 0x00000004118f7211 */ /* 0x000fe200018f0eff */
[----:B------:R-:W-:Y:S01]  /*3180*/  IMAD R17, R124, 0x4, R19 ;  /* 0x000000047c117824 */ /* 0x000fe200078e0213 */
[----:B------:R-:W-:-:S04]  /*3190*/  IADD3 R140, P3, PT, R19, R126, RZ ;  /* 0x0000007e138c7210 */ /* 0x000fc80007f7e0ff */
[----:B------:R-:W-:Y:S01]  /*31a0*/  LEA.HI.X.SX32 R141, R19, R4, 0x1, P3 ;  /* 0x00000004138d7211 */ /* 0x000fe200018f0eff */
[C---:B------:R-:W-:Y:S01]  /*31b0*/  IMAD R19, R124.reuse, 0x4, R17 ;  /* 0x000000047c137824 */ /* 0x040fe200078e0211 */
[C---:B------:R-:W-:Y:S01]  /*31c0*/  IADD3 R138, P3, PT, R17.reuse, R126, RZ ;  /* 0x0000007e118a7210 */ /* 0x040fe20007f7e0ff */
[----:B------:R-:W2:Y:S03]  /*31d0*/  @P1 LDG.E.U8 R185, desc[UR34][R160.64] ;  /* 0x00000022a0b91981 */ /* 0x000ea6000c1e1100 */
[----:B------:R-:W-:Y:S01]  /*31e0*/  LEA.HI.X.SX32 R139, R17, R4, 0x1, P3 ;  /* 0x00000004118b7211 */ /* 0x000fe200018f0eff */
[----:B------:R-:W3:Y:S01]  /*31f0*/  @P1 LDG.E.U8 R25, desc[UR34][R180.64] ;  /* 0x00000022b4191981 */ /* 0x000ee2000c1e1100 */
[C---:B------:R-:W-:Y:S02]  /*3200*/  IADD3 R132, P3, PT, R19.reuse, R126, RZ ;  /* 0x0000007e13847210 */ /* 0x040fe40007f7e0ff */
[----:B------:R-:W-:Y:S01]  /*3210*/  PRMT R29, RZ, 0x7610, R29 ;  /* 0x00007610ff1d7816 */ /* 0x000fe2000000001d */
[----:B------:R-:W1:Y:S01]  /*3220*/  LDS R183, [R135+UR17+0x2000] ;  /* 0x0020001187b77984 */ /* 0x000e620008000800 */
[----:B------:R-:W-:Y:S01]  /*3230*/  LEA.HI.X.SX32 R133, R19, R4, 0x1, P3 ;  /* 0x0000000413857211 */ /* 0x000fe200018f0eff */
[----:B------:R-:W-:Y:S01]  /*3240*/  IMAD R19, R124, 0x8, R19 ;  /* 0x000000087c137824 */ /* 0x000fe200078e0213 */
[----:B------:R-:W-:-:S02]  /*3250*/  IADD3 R130, P3, PT, R21, R126, RZ ;  /* 0x0000007e15827210 */ /* 0x000fc40007f7e0ff */
[----:B------:R-:W-:Y:S01]  /*3260*/  PRMT R31, RZ, 0x7610, R31 ;  /* 0x00007610ff1f7816 */ /* 0x000fe2000000001f */
[C---:B------:R-:W-:Y:S01]  /*3270*/  IMAD R17, R124.reuse, 0x4, R19 ;  /* 0x000000047c117824 */ /* 0x040fe200078e0213 */
[----:B------:R-:W-:Y:S01]  /*3280*/  LEA.HI.X.SX32 R131, R21, R4, 0x1, P3 ;  /* 0x0000000415837211 */ /* 0x000fe200018f0eff */
[----:B------:R-:W4:Y:S01]  /*3290*/  @P1 LDG.E.U8 R29, desc[UR34][R176.64] ;  /* 0x00000022b01d1981 */ /* 0x000f22000c1e1100 */
[C---:B------:R-:W-:Y:S01]  /*32a0*/  IADD3 R128, P3, PT, R19.reuse, R126, RZ ;  /* 0x0000007e13807210 */ /* 0x040fe20007f7e0ff */
[C---:B------:R-:W-:Y:S01]  /*32b0*/  IMAD R21, R124.reuse, 0x4, R17 ;  /* 0x000000047c157824 */ /* 0x040fe200078e0211 */
[----:B------:R-:W-:Y:S01]  /*32c0*/  PRMT R33, RZ, 0x7610, R33 ;  /* 0x00007610ff217816 */ /* 0x000fe20000000021 */
[----:B------:R-:W5:Y:S01]  /*32d0*/  @P1 LDG.E.U8 R31, desc[UR34][R172.64] ;  /* 0x00000022ac1f1981 */ /* 0x000f62000c1e1100 */
[----:B------:R-:W-:Y:S01]  /*32e0*/  LEA.HI.X.SX32 R129, R19, R4, 0x1, P3 ;  /* 0x0000000413817211 */ /* 0x000fe200018f0eff */
[----:B------:R-:W-:Y:S01]  /*32f0*/  IMAD R19, R124, 0x8, R21 ;  /* 0x000000087c137824 */ /* 0x000fe200078e0215 */
[----:B------:R-:W-:-:S02]  /*3300*/  IADD3 R110, P3, PT, R21, R126, RZ ;  /* 0x0000007e156e7210 */ /* 0x000fc40007f7e0ff */
[----:B------:R-:W-:Y:S01]  /*3310*/  PRMT R35, RZ, 0x7610, R35 ;  /* 0x00007610ff237816 */ /* 0x000fe20000000023 */
[----:B------:R-:W5:Y:S01]  /*3320*/  @P1 LDG.E.U8 R33, desc[UR34][R168.64] ;  /* 0x00000022a8211981 */ /* 0x000f62000c1e1100 */
[----:B------:R-:W-:Y:S01]  /*3330*/  LEA.HI.X.SX32 R111, R21, R4, 0x1, P3 ;  /* 0x00000004156f7211 */ /* 0x000fe200018f0eff */
[C---:B------:R-:W-:Y:S01]  /*3340*/  IMAD R21, R124.reuse, 0x4, R19 ;  /* 0x000000047c157824 */ /* 0x040fe200078e0213 */
[C---:B------:R-:W-:Y:S02]  /*3350*/  IADD3 R116, P3, PT, R19.reuse, R126, RZ ;  /* 0x0000007e13747210 */ /* 0x040fe40007f7e0ff */
[----:B------:R-:W-:Y:S01]  /*3360*/  PRMT R187, RZ, 0x7610, R187 ;  /* 0x00007610ffbb7816 */ /* 0x000fe200000000bb */
[----:B------:R-:W-:Y:S01]  /*3370*/  IMAD R23, R124, 0x4, R21 ;  /* 0x000000047c177824 */ /* 0x000fe200078e0215 */
[----:B------:R-:W-:Y:S01]  /*3380*/  LEA.HI.X.SX32 R117, R19, R4, 0x1, P3 ;  /* 0x0000000413757211 */ /* 0x000fe200018f0eff */
[----:B------:R-:W5:Y:S01]  /*3390*/  @P1 LDG.E.U8 R35, desc[UR34][R164.64] ;  /* 0x00000022a4231981 */ /* 0x000f62000c1e1100 */
[----:B------:R-:W-:-:S02]  /*33a0*/  PRMT R189, RZ, 0x7610, R189 ;  /* 0x00007610ffbd7816 */ /* 0x000fc400000000bd */
[C---:B------:R-:W-:Y:S01]  /*33b0*/  IADD3 R118, P3, PT, R23.reuse, R126, RZ ;  /* 0x0000007e17767210 */ /* 0x040fe20007f7e0ff */
[----:B------:R-:W-:Y:S01]  /*33c0*/  IMAD R19, R2, R124, RZ ;  /* 0x0000007c02137224 */ /* 0x000fe200078e02ff */
[----:B------:R-:W-:Y:S01]  /*33d0*/  PRMT R191, RZ, 0x7610, R191 ;  /* 0x00007610ffbf7816 */ /* 0x000fe200000000bf */
[----:B------:R-:W5:Y:S01]  /*33e0*/  @P1 LDG.E.U8 R187, desc[UR34][R156.64] ;  /* 0x000000229cbb1981 */ /* 0x000f62000c1e1100 */
[----:B------:R-:W-:Y:S02]  /*33f0*/  LEA.HI.X.SX32 R119, R23, R4, 0x1, P3 ;  /* 0x0000000417777211 */ /* 0x000fe400018f0eff */
[C---:B------:R-:W-:Y:S01]  /*3400*/  IADD3 R120, P3, PT, R17.reuse, R126, RZ ;  /* 0x0000007e11787210 */ /* 0x040fe20007f7e0ff */
[----:B------:R-:W5:Y:S01]  /*3410*/  @P1 LDG.E.U8 R189, desc[UR34][R152.64] ;  /* 0x0000002298bd1981 */ /* 0x000f62000c1e1100 */
[----:B------:R-:W-:Y:S02]  /*3420*/  PRMT R193, RZ, 0x7610, R193 ;  /* 0x00007610ffc17816 */ /* 0x000fe400000000c1 */
[----:B------:R-:W-:Y:S01]  /*3430*/  LEA.HI.X.SX32 R121, R17, R4, 0x1, P3 ;  /* 0x0000000411797211 */ /* 0x000fe200018f0eff */
[----:B------:R-:W5:Y:S01]  /*3440*/  @P1 LDG.E.U8 R191, desc[UR34][R148.64] ;  /* 0x0000002294bf1981 */ /* 0x000f62000c1e1100 */
[----:B------:R-:W-:Y:S01]  /*3450*/  IADD3 R122, P3, PT, R19, R126, RZ ;  /* 0x0000007e137a7210 */ /* 0x000fe20007f7e0ff */
[----:B------:R-:W-:Y:S01]  /*3460*/  IMAD R17, R0, R124, RZ ;  /* 0x0000007c00117224 */ /* 0x000fe200078e02ff */
[----:B------:R-:W-:Y:S01]  /*3470*/  PRMT R195, RZ, 0x7610, R195 ;  /* 0x00007610ffc37816 */ /* 0x000fe200000000c3 */
[----:B------:R-:W5:Y:S01]  /*3480*/  @P1 LDG.E.U8 R193, desc[UR34][R144.64] ;  /* 0x0000002290c11981 */ /* 0x000f62000c1e1100 */
[----:B------:R-:W-:-:S02]  /*3490*/  PRMT R197, RZ, 0x7610, R197 ;  /* 0x00007610ffc57816 */ /* 0x000fc400000000c5 */
[----:B------:R-:W-:Y:S02]  /*34a0*/  PRMT R199, RZ, 0x7610, R199 ;  /* 0x00007610ffc77816 */ /* 0x000fe400000000c7 */
[----:B------:R-:W-:Y:S01]  /*34b0*/  PRMT R201, RZ, 0x7610, R201 ;  /* 0x00007610ffc97816 */ /* 0x000fe200000000c9 */
[----:B------:R-:W5:Y:S01]  /*34c0*/  @P1 LDG.E.U8 R195, desc[UR34][R140.64] ;  /* 0x000000228cc31981 */ /* 0x000f62000c1e1100 */
[----:B------:R-:W-:Y:S02]  /*34d0*/  PRMT R203, RZ, 0x7610, R203 ;  /* 0x00007610ffcb7816 */ /* 0x000fe400000000cb */
[----:B------:R-:W-:Y:S01]  /*34e0*/  PRMT R23, RZ, 0x7610, R23 ;  /* 0x00007610ff177816 */ /* 0x000fe20000000017 */
[----:B------:R-:W5:Y:S01]  /*34f0*/  @P1 LDG.E.U8 R197, desc[UR34][R132.64] ;  /* 0x0000002284c51981 */ /* 0x000f62000c1e1100 */
[----:B------:R-:W-:Y:S02]  /*3500*/  LEA.HI.X.SX32 R123, R19, R4, 0x1, P3 ;  /* 0x00000004137b7211 */ /* 0x000fe400018f0eff */
[----:B------:R-:W-:Y:S01]  /*3510*/  PRMT R186, RZ, 0x7610, R186 ;  /* 0x00007610ffba7816 */ /* 0x000fe200000000ba */
[----:B------:R-:W5:Y:S01]  /*3520*/  @P1 LDG.E.U8 R199, desc[UR34][R128.64] ;  /* 0x0000002280c71981 */ /* 0x000f62000c1e1100 */
[----:B------:R-:W-:-:S02]  /*3530*/  IADD3 R124, P3, PT, R21, R126, RZ ;  /* 0x0000007e157c7210 */ /* 0x000fc40007f7e0ff */
[----:B------:R-:W-:Y:S01]  /*3540*/  PRMT R28, RZ, 0x7610, R28 ;  /* 0x00007610ff1c7816 */ /* 0x000fe2000000001c */
[----:B------:R-:W5:Y:S01]  /*3550*/  @P1 LDG.E.U8 R201, desc[UR34][R110.64] ;  /* 0x000000226ec91981 */ /* 0x000f62000c1e1100 */
[----:B------:R-:W-:Y:S02]  /*3560*/  LEA.HI.X.SX32 R125, R21, R4, 0x1, P3 ;  /* 0x00000004157d7211 */ /* 0x000fe400018f0eff */
[----:B------:R-:W-:Y:S01]  /*3570*/  IADD3 R126, P3, PT, R17, R126, RZ ;  /* 0x0000007e117e7210 */ /* 0x000fe20007f7e0ff */
[----:B------:R-:W5:Y:S01]  /*3580*/  @P1 LDG.E.U8 R203, desc[UR34][R116.64] ;  /* 0x0000002274cb1981 */ /* 0x000f62000c1e1100 */
[----:B0-----:R-:W-:-:S03]  /*3590*/  PRMT R18, RZ, 0x7610, R18 ;  /* 0x00007610ff127816 */ /* 0x001fc60000000012 */
[----:B------:R-:W5:Y:S01]  /*35a0*/  @P1 LDG.E.U8 R23, desc[UR34][R118.64] ;  /* 0x0000002276171981 */ /* 0x000f62000c1e1100 */
[----:B------:R-:W-:-:S03]  /*35b0*/  PRMT R24, RZ, 0x7610, R24 ;  /* 0x00007610ff187816 */ /* 0x000fc60000000018 */
[----:B------:R-:W5:Y:S01]  /*35c0*/  @P1 LDG.E.U8 R186, desc[UR34][R154.64] ;  /* 0x000000229aba1981 */ /* 0x000f62000c1e1100 */
[----:B------:R-:W-:Y:S02]  /*35d0*/  PRMT R30, RZ, 0x7610, R30 ;  /* 0x00007610ff1e7816 */ /* 0x000fe4000000001e */
[----:B------:R-:W-:Y:S01]  /*35e0*/  PRMT R32, RZ, 0x7610, R32 ;  /* 0x00007610ff207816 */ /* 0x000fe20000000020 */
[----:B------:R-:W5:Y:S01]  /*35f0*/  @P1 LDG.E.U8 R28, desc[UR34][R178.64] ;  /* 0x00000022b21c1981 */ /* 0x000f62000c1e1100 */
[----:B------:R-:W-:Y:S02]  /*3600*/  PRMT R34, RZ, 0x7610, R34 ;  /* 0x00007610ff227816 */ /* 0x000fe40000000022 */
[----:B------:R-:W-:Y:S01]  /*3610*/  PRMT R22, RZ, 0x7610, R22 ;  /* 0x00007610ff167816 */ /* 0x000fe20000000016 */
[----:B------:R-:W5:Y:S01]  /*3620*/  @P1 LDG.E.U8 R18, desc[UR34][R174.64] ;  /* 0x00000022ae121981 */ /* 0x000f62000c1e1100 */
[----:B------:R-:W-:Y:S02]  /*3630*/  PRMT R188, RZ, 0x7610, R188 ;  /* 0x00007610ffbc7816 */ /* 0x000fe400000000bc */
[----:B------:R-:W-:Y:S01]  /*3640*/  PRMT R20, RZ, 0x7610, R20 ;  /* 0x00007610ff147816 */ /* 0x000fe20000000014 */
[----:B------:R-:W5:Y:S01]  /*3650*/  @P1 LDG.E.U8 R24, desc[UR34][R170.64] ;  /* 0x00000022aa181981 */ /* 0x000f62000c1e1100 */
[----:B------:R-:W-:-:S02]  /*3660*/  PRMT R190, RZ, 0x7610, R190 ;  /* 0x00007610ffbe7816 */ /* 0x000fc400000000be */
        /* <DEDUP_REMOVED lines=8> */
[----:B------:R-:W-:-:S03]  /*36f0*/  LEA.HI.X.SX32 R127, R17, R4, 0x1, P3 ;  /* 0x00000004117f7211 */ /* 0x000fc600018f0eff */
[----:B------:R-:W5:Y:S04]  /*3700*/  @P1 LDG.E.U8 R22, desc[UR34][R150.64] ;  /* 0x0000002296161981 */ /* 0x000f68000c1e1100 */
[----:B------:R-:W5:Y:S04]  /*3710*/  @P1 LDG.E.U8 R188, desc[UR34][R146.64] ;  /* 0x0000002292bc1981 */ /* 0x000f68000c1e1100 */
[----:B------:R-:W5:Y:S04]  /*3720*/  @P1 LDG.E.U8 R20, desc[UR34][R142.64] ;  /* 0x000000228e141981 */ /* 0x000f68000c1e1100 */
[----:B------:R-:W5:Y:S04]  /*3730*/  @P1 LDG.E.U8 R190, desc[UR34][R138.64] ;  /* 0x000000228abe1981 */ /* 0x000f68000c1e1100 */
[----:B------:R-:W5:Y:S04]  /*3740*/  @P1 LDG.E.U8 R192, desc[UR34][R130.64] ;  /* 0x0000002282c01981 */ /* 0x000f68000c1e1100 */
[----:B------:R-:W5:Y:S04]  /*3750*/  @P1 LDG.E.U8 R194, desc[UR34][R120.64] ;  /* 0x0000002278c21981 */ /* 0x000f68000c1e1100 */
[----:B------:R-:W5:Y:S04]  /*3760*/  @P1 LDG.E.U8 R196, desc[UR34][R122.64] ;  /* 0x000000227ac41981 */ /* 0x000f68000c1e1100 */
[----:B------:R-:W5:Y:S04]  /*3770*/  @P1 LDG.E.U8 R198, desc[UR34][R124.64] ;  /* 0x000000227cc61981 */ /* 0x000f68000c1e1100 */
[----:B------:R-:W5:Y:S01]  /*3780*/  @P1 LDG.E.U8 R200, desc[UR34][R126.64] ;  /* 0x000000227ec81981 */ /* 0x000f62000c1e1100 */
[----:B------:R-:W-:Y:S01]  /*3790*/  BAR.SYNC.DEFER_BLOCKING 0x0 ;  /* 0x0000000000007b1d */ /* 0x000fe20000010000 */
[----:B------:R-:W-:-:S05]  /*37a0*/  IMAD.SHL.U32 R4, R37, 0x8, RZ ;  /* 0x0000000825047824 */ /* 0x000fca00078e00ff */
[----:B------:R-:W-:-:S05]  /*37b0*/  LOP3.LUT R4, R4, 0x30, RZ, 0xc0, !PT ;  /* 0x0000003004047812 */ /* 0x000fca00078ec0ff */
[----:B------:R-:W-:Y:S02]  /*37c0*/  IMAD R27, R27, 0x20, R4 ;  /* 0x000000201b1b7824 */ /* 0x000fe400078e0204 */
[----:B------:R-:W-:Y:S01]  /*37d0*/  FADD R4, -R182, -INF ;  /* 0xff800000b6047421 */ /* 0x000fe20000000100 */
[----:B------:R-:W-:Y:S02]  /*37e0*/  LEA R136, R26, UR17, 0x6 ;  /* 0x000000111a887c11 */ /* 0x000fe4000f8e30ff */
[----:B------:R-:W-:Y:S02]  /*37f0*/  F2FP.SATFINITE.E4M3.F32.PACK_AB_MERGE_C R6, R7, R6, RZ ;  /* 0x000000060706723e */ /* 0x000fe400048070ff */
[----:B------:R-:W-:Y:S02]  /*3800*/  LOP3.LUT R27, R27, R40, RZ, 0x3c, !PT ;  /* 0x000000281b1b7212 */ /* 0x000fe400078e3cff */
[----:B------:R-:W-:Y:S02]  /*3810*/  F2FP.SATFINITE.E4M3.F32.PACK_AB_MERGE_C R9, R10, R9, RZ ;  /* 0x000000090a09723e */ /* 0x000fe400048070ff */
[----:B------:R-:W-:-:S02]  /*3820*/  F2FP.SATFINITE.E4M3.F32.PACK_AB_MERGE_C R12, R13, R12, RZ ;  /* 0x0000000c0d0c723e */ /* 0x000fc400048070ff */
[----:B------:R-:W-:Y:S01]  /*3830*/  F2FP.SATFINITE.E4M3.F32.PACK_AB_MERGE_C R15, R16, R15, RZ ;  /* 0x0000000f100f723e */ /* 0x000fe200048070ff */
[----:B------:R-:W-:Y:S01]  /*3840*/  IMAD.IADD R136, R27, 0x1, R136 ;  /* 0x000000011b887824 */ /* 0x000fe200078e0288 */
[----:B------:R-:W-:Y:S02]  /*3850*/  F2FP.SATFINITE.E4M3.F32.PACK_AB_MERGE_C R113, R8, R113, R9 ;  /* 0x000000710871723e */ /* 0x000fe40004807009 */
[----:B------:R-:W-:Y:S02]  /*3860*/  F2FP.SATFINITE.E4M3.F32.PACK_AB_MERGE_C R112, R5, R112, R6 ;  /* 0x000000700570723e */ /* 0x000fe40004807006 */
[----:B------:R-:W-:Y:S02]  /*3870*/  F2FP.SATFINITE.E4M3.F32.PACK_AB_MERGE_C R114, R11, R114, R12 ;  /* 0x000000720b72723e */ /* 0x000fe4000480700c */
[----:B------:R-:W-:Y:S01]  /*3880*/  F2FP.SATFINITE.E4M3.F32.PACK_AB_MERGE_C R115, R14, R115, R15 ;  /* 0x000000730e73723e */ /* 0x000fe2000480700f */
[----:B--2---:R0:W-:Y:S04]  /*3890*/  STS.U8 [R44+UR17+0x2a00], R185 ;  /* 0x002a00b92c007988 */ /* 0x0041e80008000011 */
[----:B---3--:R-:W-:Y:S01]  /*38a0*/  STS.U8 [R44+UR17+0x2000], R25 ;  /* 0x002000192c007988 */ /* 0x008fe20008000011 */
[----:B0-----:R-:W-:-:S03]  /*38b0*/  FMUL R185, R4, 1.4426950216293334961 ;  /* 0x3fb8aa3b04b97820 */ /* 0x001fc60000400000 */
[----:B----4-:R-:W-:Y:S04]  /*38c0*/  STS.U8 [R44+UR17+0x2200], R29 ;  /* 0x0022001d2c007988 */ /* 0x010fe80008000011 */
[----:B-----5:R-:W-:Y:S04]  /*38d0*/  STS.U8 [R44+UR17+0x2400], R31 ;  /* 0x0024001f2c007988 */ /* 0x020fe80008000011 */
[----:B------:R-:W-:Y:S04]  /*38e0*/  STS.U8 [R44+UR17+0x2600], R33 ;  /* 0x002600212c007988 */ /* 0x000fe80008000011 */
        /* <DEDUP_REMOVED lines=11> */
[----:B------:R0:W-:Y:S02]  /*39a0*/  STS.U8 [R43+UR17+0x2d00], R186 ;  /* 0x002d00ba2b007988 */ /* 0x0001e40008000011 */
[----:B0-----:R0:W2:Y:S02]  /*39b0*/  MUFU.EX2 R186, R185 ;  /* 0x000000b900ba7308 */ /* 0x0010a40000000800 */
        /* <DEDUP_REMOVED lines=8> */
[----:B------:R3:W-:Y:S04]  /*3a40*/  STS.U8 [R43+UR17+0x3300], R20 ;  /* 0x003300142b007988 */ /* 0x0007e80008000011 */
[----:B------:R0:W-:Y:S04]  /*3a50*/  STS.U8 [R43+UR17+0x3500], R190 ;  /* 0x003500be2b007988 */ /* 0x0001e80008000011 */
[----:B------:R0:W-:Y:S04]  /*3a60*/  STS.U8 [R43+UR17+0x3700], R192 ;  /* 0x003700c02b007988 */ /* 0x0001e80008000011 */
[----:B------:R0:W-:Y:S04]  /*3a70*/  STS.U8 [R43+UR17+0x3900], R194 ;  /* 0x003900c22b007988 */ /* 0x0001e80008000011 */
[----:B------:R0:W-:Y:S04]  /*3a80*/  STS.U8 [R43+UR17+0x3b00], R196 ;  /* 0x003b00c42b007988 */ /* 0x0001e80008000011 */
[----:B------:R0:W-:Y:S04]  /*3a90*/  STS.U8 [R43+UR17+0x3d00], R198 ;  /* 0x003d00c62b007988 */ /* 0x0001e80008000011 */
[----:B------:R0:W-:Y:S01]  /*3aa0*/  STS.U8 [R43+UR17+0x3f00], R200 ;  /* 0x003f00c82b007988 */ /* 0x0001e20008000011 */
[----:B---3--:R-:W3:Y:S01]  /*3ab0*/  LDTM.16dp32bit_t0_t15.x32 R4, tmem[UR15] ;  /* 0x0000000f000479ee */ /* 0x008ee20008a80000 */
[----:B------:R-:W4:Y:S02]  /*3ac0*/  LDTM.16dp32bit_t16_t31.x32 R4, tmem[UR15+0x20] ;  /* 0x0000200f000479ee */ /* 0x000f240008aa0000 */
[----:B------:R0:W-:Y:S01]  /*3ad0*/  STS.128 [R136+0x8000], R112 ;  /* 0x0080007088007388 */ /* 0x0001e20000000c00 */
[----:B------:R-:W-:Y:S01]  /*3ae0*/  NOP ;  /* 0x0000000000007918 */ /* 0x000fe20000000000 */
[----:B-12---:R-:W-:Y:S05]  /*3af0*/  @!P1 BRA `(.L_x_9) ;  /* 0x0000000000889947 */ /* 0x006fea0003800000 */
[C---:B---34-:R-:W-:Y:S01]  /*3b00*/  FMUL R4, R186.reuse, R4 ;  /* 0x00000004ba047220 */ /* 0x058fe20000400000 */
[C---:B------:R-:W-:Y:S01]  /*3b10*/  FMUL R5, R186.reuse, R5 ;  /* 0x00000005ba057220 */ /* 0x040fe20000400000 */
        /* <DEDUP_REMOVED lines=29> */
[----:B------:R-:W-:-:S04]  /*3cf0*/  FMUL R35, R186, R35 ;  /* 0x00000023ba237220 */ /* 0x000fc80000400000 */
[----:B------:R1:W-:Y:S01]  /*3d00*/  STTM.16dp32bit_t0_t15.x32 tmem[UR15], R4 ;  /* 0x00000004000079ed */ /* 0x0003e20008a8000f */
[----:B------:R1:W-:Y:S02]  /*3d10*/  STTM.16dp32bit_t16_t31.x32 tmem[UR15+0x20], R4 ;  /* 0x00002004000079ed */ /* 0x0003e40008aa000f */
.L_x_9:
[----:B----4-:R-:W2:Y:S02]  /*3d20*/  FENCE.VIEW.ASYNC.T ;  /* 0x00000000000073c6 */ /* 0x010ea40000000200 */
[----:B--2---:R-:W-:Y:S01]  /*3d30*/  BAR.SYNC.DEFER_BLOCKING 0x0 ;  /* 0x0000000000007b1d */ /* 0x004fe20000010000 */
[----:B------:R-:W-:Y:S01]  /*3d40*/  UISETP.GE.AND UP0, UPT, UR18, 0x1, UPT ;  /* 0x000000011200788c */ /* 0x000fe2000bf06270 */
[----:B------:R-:W-:Y:S01]  /*3d50*/  FADD R183, R186, R183 ;  /* 0x000000b7bab77221 */ /* 0x000fe20000000000 */
[----:B-1-3--:R-:W-:-:S03]  /*3d60*/  LOP3.LUT R5, R37, 0x10, RZ, 0xc0, !PT ;  /* 0x0000001025057812 */ /* 0x00afc600078ec0ff */
[----:B------:R1:W-:Y:S06]  /*3d70*/  MEMBAR.ALL.CTA ;  /* 0x0000000000007992 */ /* 0x0003ec0000008000 */
[----:B-1----:R-:W1:Y:S02]  /*3d80*/  FENCE.VIEW.ASYNC.S ;  /* 0x00000000000073c6 */ /* 0x002e640000000000 */
[----:B-1----:R-:W-:Y:S06]  /*3d90*/  BAR.SYNC.DEFER_BLOCKING 0x0 ;  /* 0x0000000000007b1d */ /* 0x002fec0000010000 */
[----:B------:R-:W-:Y:S05]  /*3da0*/  @!P2 BRA `(.L_x_10) ;  /* 0x000000000064a947 */ /* 0x000fea0003800000 */
[----:B------:R-:W-:Y:S02]  /*3db0*/  UIADD3 UR4, UPT, UPT, UR17, 0x8000, URZ ;  /* 0x0000800011047890 */ /* 0x000fe4000fffe0ff */
[----:B------:R-:W-:Y:S02]  /*3dc0*/  UIADD3 UR5, UPT, UPT, UR17, 0x2000, URZ ;  /* 0x0000200011057890 */ /* 0x000fe4000fffe0ff */
[----:B------:R-:W-:Y:S02]  /*3dd0*/  USHF.R.U32.HI UR4, URZ, 0x4, UR4 ;  /* 0x00000004ff047899 */ /* 0x000fe40008011604 */
[----:B------:R-:W-:Y:S02]  /*3de0*/  USHF.R.U32.HI UR5, URZ, 0x4, UR5 ;  /* 0x00000004ff057899 */ /* 0x000fe40008011605 */
[----:B------:R-:W-:Y:S02]  /*3df0*/  USGXT.U32 UR6, UR4, 0xe ;  /* 0x0000000e0406789a */ /* 0x000fe40008000000 */
[----:B------:R-:W-:Y:S01]  /*3e00*/  USGXT.U32 UR8, UR5, 0xe ;  /* 0x0000000e0508789a */ /* 0x000fe20008000000 */
[----:B------:R-:W-:Y:S01]  /*3e10*/  UMOV UR20, 0xfffffffe ;  /* 0xfffffffe00147882 */ /* 0x000fe20000000000 */
[----:B------:R-:W-:Y:S01]  /*3e20*/  UMOV UR21, 0x7fffbfdf ;  /* 0x7fffbfdf00157882 */ /* 0x000fe20000000000 */
[----:B------:R-:W-:Y:S01]  /*3e30*/  UMOV UR7, URZ ;  /* 0x000000ff00077c82 */ /* 0x000fe20008000000 */
[----:B------:R-:W-:Y:S01]  /*3e40*/  UMOV UR9, URZ ;  /* 0x000000ff00097c82 */ /* 0x000fe20008000000 */
[----:B------:R-:W-:-:S02]  /*3e50*/  UIADD3.64 UR24, UPT, UPT, UR6, -UR20, URZ ;  /* 0x8000001406187297 */ /* 0x000fc4000fffe0ff */
[----:B------:R-:W-:Y:S01]  /*3e60*/  UIADD3.64 UR20, UPT, UPT, UR8, -UR20, URZ ;  /* 0x8000001408147297 */ /* 0x000fe2000fffe0ff */
[----:B------:R-:W-:Y:S01]  /*3e70*/  UMOV UR26, 0x0 ;  /* 0x00000000001a7882 */ /* 0x000fe20000000000 */
[----:B------:R-:W-:Y:S01]  /*3e80*/  UMOV UR27, 0x4200010 ;  /* 0x04200010001b7882 */ /* 0x000fe20000000000 */
[----:B------:R-:W-:Y:S01]  /*3e90*/  UMOV UR4, UR14 ;  /* 0x0000000e00047c82 */ /* 0x000fe20008000000 */
[----:B------:R-:W-:Y:S01]  /*3ea0*/  UMOV UR5, URZ ;  /* 0x000000ff00057c82 */ /* 0x000fe20008000000 */
[----:B------:R-:W-:Y:S01]  /*3eb0*/  UMOV UR7, 0x80004020 ;  /* 0x8000402000077882 */ /* 0x000fe20000000000 */
[----:B------:R-:W-:Y:S01]  /*3ec0*/  UMOV UR9, 0x80004020 ;  /* 0x8000402000097882 */ /* 0x000fe20000000000 */
[----:B------:R-:W-:Y:S01]  /*3ed0*/  UMOV UR28, 0x0 ;  /* 0x00000000001c7882 */ /* 0x000fe20000000000 */
[----:B------:R-:W-:Y:S01]  /*3ee0*/  UMOV UR29, 0x4200010 ;  /* 0x04200010001d7882 */ /* 0x000fe20000000000 */
[----:B------:R-:W-:Y:S01]  /*3ef0*/  UMOV UR4, UR4 ;  /* 0x0000000400047c82 */ /* 0x000fe20008000000 */
[----:B------:R1:W-:Y:S01]  /*3f00*/  UTCQMMA gdesc[UR6], gdesc[UR8], tmem[UR16], tmem[UR26], idesc[UR27], UPT ;  /* 0x00ff1a08060075ea */ /* 0x0003e2000b800310 */
[----:B------:R1:W-:Y:S01]  /*3f10*/  UTCQMMA gdesc[UR24], gdesc[UR20], tmem[UR16], tmem[UR28], idesc[UR29], UPT ;  /* 0x00ff1c14180075ea */ /* 0x0003e2000b800310 */
[----:B------:R1:W-:Y:S01]  /*3f20*/  UTCBAR [UR4], URZ ;  /* 0x000000ff040073e9 */ /* 0x0003e200080000ff */
[----:B------:R-:W-:Y:S01]  /*3f30*/  NOP ;  /* 0x0000000000007918 */ /* 0x000fe20000000000 */
.L_x_10:
[----:B------:R-:W-:Y:S01]  /*3f40*/  FSEL R182, R182, -INF , P1 ;  /* 0xff800000b6b67808 */ /* 0x000fe20000800000 */
[----:B-1----:R-:W-:Y:S01]  /*3f50*/  UMOV UR6, URZ ;  /* 0x000000ff00067c82 */ /* 0x002fe20008000000 */
[----:B------:R-:W-:Y:S01]  /*3f60*/  FSEL R183, R183, 1, P1 ;  /* 0x3f800000b7b77808 */ /* 0x000fe20000800000 */
[----:B------:R-:W-:Y:S06]  /*3f70*/  BRA.U !UP0, `(.L_x_11) ;  /* 0x0000002508b87547 */ /* 0x000fec000b800000 */
[----:B------:R-:W-:Y:S01]  /*3f80*/  USHF.R.U32.HI UR28, URZ, 0x4, UR17 ;  /* 0x00000004ff1c7899 */ /* 0x000fe20008011611 */
[----:B------:R-:W-:Y:S01]  /*3f90*/  IMAD.SHL.U32 R137, R137, 0x40, RZ ;  /* 0x0000004089897824 */ /* 0x000fe200078e00ff */
[----:B------:R-:W-:Y:S01]  /*3fa0*/  USHF.R.U32.HI UR30, URZ, 0x4, UR10 ;  /* 0x00000004ff1e7899 */ /* 0x000fe2000801160a */
[----:B------:R-:W-:Y:S01]  /*3fb0*/  IMAD.IADD R184, R5, 0x1, R184 ;  /* 0x0000000105b87824 */ /* 0x000fe200078e02b8 */
[----:B------:R-:W-:Y:S01]  /*3fc0*/  UIADD3 UR8, UPT, UPT, UR17, 0x8000, URZ ;  /* 0x0000800011087890 */ /* 0x000fe2000fffe0ff */
[----:B------:R-:W-:Y:S01]  /*3fd0*/  IMAD.MOV.U32 R21, RZ, RZ, R182 ;  /* 0x000000ffff157224 */ /* 0x000fe200078e00b6 */
[----:B------:R-:W-:Y:S01]  /*3fe0*/  USGXT.U32 UR28, UR28, 0xe ;  /* 0x0000000e1c1c789a */ /* 0x000fe20008000000 */
[----:B------:R-:W-:Y:S01]  /*3ff0*/  IMAD.MOV.U32 R26, RZ, RZ, RZ ;  /* 0x000000ffff1a7224 */ /* 0x000fe200078e00ff */
[----:B------:R-:W-:Y:S01]  /*4000*/  USGXT.U32 UR30, UR30, 0xe ;  /* 0x0000000e1e1e789a */ /* 0x000fe20008000000 */
[----:B0-----:R-:W-:Y:S01]  /*4010*/  IMAD.MOV.U32 R185, RZ, RZ, R137 ;  /* 0x000000ffffb97224 */ /* 0x001fe200078e0089 */
[----:B------:R-:W-:-:S02]  /*4020*/  UIADD3 UR4, UPT, UPT, UR17, 0x6000, URZ ;  /* 0x0000600011047890 */ /* 0x000fc4000fffe0ff */
[----:B------:R-:W-:Y:S02]  /*4030*/  USHF.R.U32.HI UR8, URZ, 0x4, UR8 ;  /* 0x00000004ff087899 */ /* 0x000fe40008011608 */
[----:B------:R-:W-:Y:S02]  /*4040*/  UIADD3 UR22, UP4, UPT, UR28, 0x80, URZ ;  /* 0x000000801c167890 */ /* 0x000fe4000ff9e0ff */
[----:B------:R-:W-:Y:S02]  /*4050*/  UIADD3 UR20, UP0, UPT, UR30, 0x2, URZ ;  /* 0x000000021e147890 */ /* 0x000fe4000ff1e0ff */
[----:B------:R-:W-:Y:S02]  /*4060*/  USHF.R.U32.HI UR4, URZ, 0x4, UR4 ;  /* 0x00000004ff047899 */ /* 0x000fe40008011604 */
[----:B------:R-:W-:Y:S02]  /*4070*/  USGXT.U32 UR32, UR8, 0xe ;  /* 0x0000000e0820789a */ /* 0x000fe40008000000 */
[----:B------:R-:W-:Y:S01]  /*4080*/  USHF.L.U32 UR26, UR23, 0x6, URZ ;  /* 0x00000006171a7899 */ /* 0x000fe200080006ff */
[----:B------:R-:W-:Y:S01]  /*4090*/  UMOV UR6, URZ ;  /* 0x000000ff00067c82 */ /* 0x000fe20008000000 */
[----:B------:R-:W-:Y:S01]  /*40a0*/  UMOV UR5, URZ ;  /* 0x000000ff00057c82 */ /* 0x000fe20008000000 */
[----:B------:R-:W-:-:S02]  /*40b0*/  UIADD3.X UR23, UPT, UPT, UR6, -0x7fffbfe0, URZ, UP4, !UPT ;  /* 0x8000402006177890 */ /* 0x000fc4000a7fe4ff */
[----:B------:R-:W-:Y:S02]  /*40c0*/  UIADD3.X UR21, UPT, UPT, UR5, 0x40004040, URZ, UP0, !UPT ;  /* 0x4000404005157890 */ /* 0x000fe400087fe4ff */
[----:B------:R-:W-:Y:S02]  /*40d0*/  USGXT.U32 UR4, UR4, 0xe ;  /* 0x0000000e0404789a */ /* 0x000fe40008000000 */
[----:B------:R-:W-:Y:S02]  /*40e0*/  UIADD3 UR46, UP0, UPT, UR22, 0x80, URZ ;  /* 0x00000080162e7890 */ /* 0x000fe4000ff1e0ff */
[----:B------:R-:W-:Y:S02]  /*40f0*/  UIADD3 UR44, UP4, UPT, UR22, 0x100, URZ ;  /* 0x00000100162c7890 */ /* 0x000fe4000ff9e0ff */
[----:B------:R-:W-:Y:S01]  /*4100*/  UIADD3 UR42, UP5, UPT, UR32, 0x2, URZ ;  /* 0x00000002202a7890 */ /* 0x000fe2000ffbe0ff */
[----:B------:R-:W-:Y:S01]  /*4110*/  UMOV UR7, URZ ;  /* 0x000000ff00077c82 */ /* 0x000fe20008000000 */
[----:B------:R-:W-:Y:S01]  /*4120*/  UMOV UR24, 0xfffffffe ;  /* 0xfffffffe00187882 */ /* 0x000fe20000000000 */
[----:B------:R-:W-:Y:S01]  /*4130*/  UMOV UR25, 0x7fffbfdf ;  /* 0x7fffbfdf00197882 */ /* 0x000fe20000000000 */
[----:B------:R-:W-:Y:S01]  /*4140*/  UISETP.NE.U32.AND UP3, UPT, UR11, URZ, UPT ;  /* 0x000000ff0b00728c */ /* 0x000fe2000bf65070 */
[----:B------:R-:W-:Y:S01]  /*4150*/  UMOV UR27, 0x1 ;  /* 0x00000001001b7882 */ /* 0x000fe20000000000 */
[----:B------:R-:W0:Y:S01]  /*4160*/  LDCU UR52, c[0x0][0x3a8] ;  /* 0x00007500ff3477ac */ /* 0x000e220008000800 */
[----:B------:R-:W-:-:S02]  /*4170*/  UIADD3.X UR47, UPT, UPT, UR23, URZ, URZ, UP0, !UPT ;  /* 0x000000ff172f7290 */ /* 0x000fc400087fe4ff */
[----:B------:R-:W-:Y:S02]  /*4180*/  UIADD3.X UR45, UPT, UPT, UR23, URZ, URZ, UP4, !UPT ;  /* 0x000000ff172d7290 */ /* 0x000fe4000a7fe4ff */
[----:B------:R-:W-:Y:S02]  /*4190*/  UIADD3.X UR43, UPT, UPT, UR7, -0x7fffbfe0, URZ, UP5, !UPT ;  /* 0x80004020072b7890 */ /* 0x000fe4000affe4ff */
[----:B------:R-:W-:Y:S02]  /*41a0*/  UIADD3.64 UR24, UPT, UPT, UR4, -UR24, URZ ;  /* 0x8000001804187297 */ /* 0x000fe4000fffe0ff */
[----:B------:R-:W-:Y:S02]  /*41b0*/  UIADD3.64 UR48, UPT, UPT, UR20, 0x2, URZ ;  /* 0x0000000214307897 */ /* 0x000fe4000fffe0ff */
[----:B------:R-:W-:Y:S01]  /*41c0*/  UIADD3.64 UR50, UPT, UPT, UR20, 0x4, URZ ;  /* 0x0000000414327897 */ /* 0x000fe2000fffe0ff */
[----:B------:R-:W-:Y:S01]  /*41d0*/  UMOV UR10, URZ ;  /* 0x000000ff000a7c82 */ /* 0x000fe20008000000 */
[----:B------:R-:W-:Y:S01]  /*41e0*/  UMOV UR11, URZ ;  /* 0x000000ff000b7c82 */ /* 0x000fe20008000000 */
[----:B------:R-:W-:-:S09]  /*41f0*/  UMOV UR29, UR26 ;  /* 0x0000001a001d7c82 */ /* 0x000fd20008000000 */
.L_x_16:
[----:B------:R-:W-:Y:S02]  /*4200*/  SHF.R.S32.HI R201, RZ, 0x1f, R185 ;  /* 0x0000001fffc97819 */ /* 0x000fe400000114b9 */
[C---:B------:R-:W-:Y:S02]  /*4210*/  IADD3 R4, P1, PT, R185.reuse, R46, RZ ;  /* 0x0000002eb9047210 */ /* 0x040fe40007f3e0ff */
[----:B------:R-:W-:-:S03]  /*4220*/  IADD3 R6, P2, PT, R185, R54, RZ ;  /* 0x00000036b9067210 */ /* 0x000fc60007f5e0ff */
[----:B------:R-:W-:Y:S01]  /*4230*/  IMAD.X R5, R201, 0x1, R47, P1 ;  /* 0x00000001c9057824 */ /* 0x000fe200008e062f */
[----:B------:R-:W-:Y:S01]  /*4240*/  IADD3 R8, P1, PT, R185, R62, RZ ;  /* 0x0000003eb9087210 */ /* 0x000fe20007f3e0ff */
[----:B------:R-:W-:Y:S01]  /*4250*/  IMAD.X R7, R201, 0x1, R55, P2 ;  /* 0x00000001c9077824 */ /* 0x000fe200010e0637 */
[----:B------:R-:W-:Y:S02]  /*4260*/  IADD3 R10, P2, PT, R185, R70, RZ ;  /* 0x00000046b90a7210 */ /* 0x000fe40007f5e0ff */
[----:B------:R1:W2:Y:S01]  /*4270*/  LDG.E.U8 R23, desc[UR34][R4.64] ;  /* 0x0000002204177981 */ /* 0x0002a2000c1e1100 */
[----:B------:R-:W-:Y:S01]  /*4280*/  IMAD.X R9, R201, 0x1, R63, P1 ;  /* 0x00000001c9097824 */ /* 0x000fe200008e063f */
[----:B------:R-:W-:Y:S01]  /*4290*/  IADD3 R12, P1, PT, R185, R78, RZ ;  /* 0x0000004eb90c7210 */ /* 0x000fe20007f3e0ff */
[----:B------:R-:W-:Y:S01]  /*42a0*/  IMAD.X R11, R201, 0x1, R71, P2 ;  /* 0x00000001c90b7824 */ /* 0x000fe200010e0647 */
[----:B------:R-:W-:Y:S01]  /*42b0*/  IADD3 R14, P2, PT, R185, R86, RZ ;  /* 0x00000056b90e7210 */ /* 0x000fe20007f5e0ff */
[----:B------:R3:W4:Y:S02]  /*42c0*/  LDG.E.U8 R27, desc[UR34][R6.64] ;  /* 0x00000022061b7981 */ /* 0x000724000c1e1100 */
[----:B------:R-:W-:Y:S01]  /*42d0*/  IMAD.X R13, R201, 0x1, R79, P1 ;  /* 0x00000001c90d7824 */ /* 0x000fe200008e064f */
[----:B------:R-:W-:Y:S01]  /*42e0*/  IADD3 R16, P1, PT, R185, R94, RZ ;  /* 0x0000005eb9107210 */ /* 0x000fe20007f3e0ff */
[----:B------:R-:W-:Y:S01]  /*42f0*/  IMAD.X R15, R201, 0x1, R87, P2 ;  /* 0x00000001c90f7824 */ /* 0x000fe200010e0657 */
[----:B------:R-:W-:Y:S01]  /*4300*/  IADD3 R18, P2, PT, R185, R102, RZ ;  /* 0x00000066b9127210 */ /* 0x000fe20007f5e0ff */
[----:B------:R5:W4:Y:S02]  /*4310*/  LDG.E.U8 R31, desc[UR34][R8.64] ;  /* 0x00000022081f7981 */ /* 0x000b24000c1e1100 */
[----:B------:R-:W-:Y:S01]  /*4320*/  IMAD.X R17, R201, 0x1, R95, P1 ;  /* 0x00000001c9117824 */ /* 0x000fe200008e065f */
[----:B-1----:R-:W-:Y:S01]  /*4330*/  IADD3 R4, P1, PT, R185, R48, RZ ;  /* 0x00000030b9047210 */ /* 0x002fe20007f3e0ff */
[----:B------:R-:W-:Y:S01]  /*4340*/  IMAD.X R19, R201, 0x1, R103, P2 ;  /* 0x00000001c9137824 */ /* 0x000fe200010e0667 */
[----:B---3--:R-:W-:Y:S01]  /*4350*/  IADD3 R6, P2, PT, R185, R56, RZ ;  /* 0x00000038b9067210 */ /* 0x008fe20007f5e0ff */
[----:B------:R1:W3:Y:S02]  /*4360*/  LDG.E.U8 R35, desc[UR34][R10.64] ;  /* 0x000000220a237981 */ /* 0x0002e4000c1e1100 */
[----:B------:R-:W-:Y:S01]  /*4370*/  IMAD.X R5, R201, 0x1, R49, P1 ;  /* 0x00000001c9057824 */ /* 0x000fe200008e0631 */
[----:B-----5:R-:W-:Y:S01]  /*4380*/  IADD3 R8, P1, PT, R185, R64, RZ ;  /* 0x00000040b9087210 */ /* 0x020fe20007f3e0ff */
[----:B------:R5:W3:Y:S01]  /*4390*/  LDG.E.U8 R115, desc[UR34][R12.64] ;  /* 0x000000220c737981 */ /* 0x000ae2000c1e1100 */
[----:B------:R-:W-:-:S03]  /*43a0*/  IMAD.X R7, R201, 0x1, R57, P2 ;  /* 0x00000001c9077824 */ /* 0x000fc600010e0639 */
[----:B------:R-:W-:Y:S01]  /*43b0*/  IMAD.X R9, R201, 0x1, R65, P1 ;  /* 0x00000001c9097824 */ /* 0x000fe200008e0641 */
[C---:B-1----:R-:W-:Y:S01]  /*43c0*/  IADD3 R10, P2, PT, R185.reuse, R72, RZ ;  /* 0x00000048b90a7210 */ /* 0x042fe20007f5e0ff */
[----:B------:R1:W3:Y:S01]  /*43d0*/  LDG.E.U8 R191, desc[UR34][R14.64] ;  /* 0x000000220ebf7981 */ /* 0x0002e2000c1e1100 */
[----:B-----5:R-:W-:-:S03]  /*43e0*/  IADD3 R12, P1, PT, R185, R80, RZ ;  /* 0x00000050b90c7210 */ /* 0x020fc60007f3e0ff */
[----:B------:R5:W3:Y:S01]  /*43f0*/  LDG.E.U8 R195, desc[UR34][R16.64] ;  /* 0x0000002210c37981 */ /* 0x000ae2000c1e1100 */
[C---:B------:R-:W-:Y:S02]  /*4400*/  IMAD.X R11, R201.reuse, 0x1, R73, P2 ;  /* 0x00000001c90b7824 */ /* 0x040fe400010e0649 */
        /* <DEDUP_REMOVED lines=47> */
[----:B------:R-:W-:-:S03]  /*4700*/  IMAD.X R11, R201, 0x1, R77, P2 ;  /* 0x00000001c90b7824 */ /* 0x000fc600010e064d */
[----:B------:R0:W3:Y:S01]  /*4710*/  LDG.E.U8 R22, desc[UR34][R4.64] ;  /* 0x0000002204167981 */ /* 0x0000e2000c1e1100 */
[----:B------:R-:W-:Y:S01]  /*4720*/  IMAD.X R13, R201, 0x1, R85, P1 ;  /* 0x00000001c90d7824 */ /* 0x000fe200008e0655 */
[C---:B-1----:R-:W-:Y:S02]  /*4730*/  IADD3 R14, P3, PT, R185.reuse, R92, RZ ;  /* 0x0000005cb90e7210 */ /* 0x042fe40007f7e0ff */
[----:B------:R-:W3:Y:S01]  /*4740*/  LDG.E.U8 R19, desc[UR34][R18.64] ;  /* 0x0000002212137981 */ /* 0x000ee2000c1e1100 */
[----:B-----5:R-:W-:-:S03]  /*4750*/  IADD3 R16, P2, PT, R185, R100, RZ ;  /* 0x00000064b9107210 */ /* 0x020fc60007f5e0ff */
[----:B------:R-:W5:Y:S01]  /*4760*/  LDG.E.U8 R6, desc[UR34][R6.64] ;  /* 0x0000002206067981 */ /* 0x000f62000c1e1100 */
[----:B0-----:R-:W-:Y:S01]  /*4770*/  IADD3 R4, P1, PT, R185, R108, RZ ;  /* 0x0000006cb9047210 */ /* 0x001fe20007f3e0ff */
[C---:B------:R-:W-:Y:S02]  /*4780*/  IMAD.X R15, R201.reuse, 0x1, R93, P3 ;  /* 0x00000001c90f7824 */ /* 0x040fe400018e065d */
[----:B------:R-:W5:Y:S01]  /*4790*/  LDG.E.U8 R8, desc[UR34][R8.64] ;  /* 0x0000002208087981 */ /* 0x000f62000c1e1100 */
[C---:B------:R-:W-:Y:S02]  /*47a0*/  IMAD.X R17, R201.reuse, 0x1, R101, P2 ;  /* 0x00000001c9117824 */ /* 0x040fe400010e0665 */
[----:B------:R-:W-:Y:S01]  /*47b0*/  IMAD.X R5, R201, 0x1, R109, P1 ;  /* 0x00000001c9057824 */ /* 0x000fe200008e066d */
[----:B------:R-:W5:Y:S04]  /*47c0*/  LDG.E.U8 R10, desc[UR34][R10.64] ;  /* 0x000000220a0a7981 */ /* 0x000f68000c1e1100 */
[----:B------:R-:W5:Y:S04]  /*47d0*/  LDG.E.U8 R12, desc[UR34][R12.64] ;  /* 0x000000220c0c7981 */ /* 0x000f68000c1e1100 */
[----:B------:R-:W5:Y:S04]  /*47e0*/  LDG.E.U8 R14, desc[UR34][R14.64] ;  /* 0x000000220e0e7981 */ /* 0x000f68000c1e1100 */
[----:B------:R-:W5:Y:S04]  /*47f0*/  LDG.E.U8 R16, desc[UR34][R16.64] ;  /* 0x0000002210107981 */ /* 0x000f68000c1e1100 */
[----:B------:R-:W5:Y:S01]  /*4800*/  LDG.E.U8 R4, desc[UR34][R4.64] ;  /* 0x0000002204047981 */ /* 0x000f62000c1e1100 */
[----:B------:R-:W-:-:S02]  /*4810*/  UMOV UR8, 0x1 ;  /* 0x0000000100087882 */ /* 0x000fc40000000000 */
[----:B------:R-:W-:-:S04]  /*4820*/  @!UP2 UIADD3 UR8, UPT, UPT, -UR8, 0x100000, URZ ;  /* 0x001000000808a890 */ /* 0x000fc8000fffe1ff */
[----:B------:R-:W-:Y:S02]  /*4830*/  @!UP2 USHF.L.U32 UR9, UR8, 0xb, URZ ;  /* 0x0000000b0809a899 */ /* 0x000fe400080006ff */
[----:B------:R-:W-:Y:S01]  /*4840*/  @!UP2 USHF.L.U32 UR8, UR8, 0x1, URZ ;  /* 0x000000010808a899 */ /* 0x000fe200080006ff */
[----:B------:R-:W-:Y:S01]  /*4850*/  VOTEU.ALL UP0, P4 ;  /* 0x0000000000ff7886 */ /* 0x000fe20002000000 */
[----:B--2---:R0:W-:Y:S04]  /*4860*/  STS.U8 [R44+UR17+0x4000], R23 ;  /* 0x004000172c007988 */ /* 0x0041e80008000011 */
[----:B----4-:R0:W-:Y:S04]  /*4870*/  STS.U8 [R44+UR17+0x4400], R27 ;  /* 0x0044001b2c007988 */ /* 0x0101e80008000011 */
[----:B------:R0:W-:Y:S04]  /*4880*/  STS.U8 [R44+UR17+0x4800], R31 ;  /* 0x0048001f2c007988 */ /* 0x0001e80008000011 */
[----:B---3--:R0:W-:Y:S04]  /*4890*/  STS.U8 [R44+UR17+0x4c00], R35 ;  /* 0x004c00232c007988 */ /* 0x0081e80008000011 */
        /* <DEDUP_REMOVED lines=21> */
[----:B-----5:R0:W-:Y:S04]  /*49f0*/  STS.U8 [R41+UR17+0x4700], R6 ;  /* 0x0047000629007988 */ /* 0x0201e80008000011 */
[----:B------:R0:W-:Y:S04]  /*4a00*/  STS.U8 [R41+UR17+0x4b00], R8 ;  /* 0x004b000829007988 */ /* 0x0001e80008000011 */
[----:B------:R0:W-:Y:S04]  /*4a10*/  STS.U8 [R41+UR17+0x4f00], R10 ;  /* 0x004f000a29007988 */ /* 0x0001e80008000011 */
[----:B------:R0:W-:Y:S04]  /*4a20*/  STS.U8 [R41+UR17+0x5300], R12 ;  /* 0x0053000c29007988 */ /* 0x0001e80008000011 */
[----:B------:R0:W-:Y:S04]  /*4a30*/  STS.U8 [R41+UR17+0x5700], R14 ;  /* 0x0057000e29007988 */ /* 0x0001e80008000011 */
[----:B------:R0:W-:Y:S04]  /*4a40*/  STS.U8 [R41+UR17+0x5b00], R16 ;  /* 0x005b001029007988 */ /* 0x0001e80008000011 */
[----:B------:R0:W-:Y:S01]  /*4a50*/  STS.U8 [R41+UR17+0x5f00], R4 ;  /* 0x005f000429007988 */ /* 0x0001e20008000011 */
[----:B------:R1:W-:Y:S06]  /*4a60*/  MEMBAR.ALL.CTA ;  /* 0x0000000000007992 */ /* 0x0003ec0000008000 */
[----:B-1----:R-:W-:Y:S04]  /*4a70*/  FENCE.VIEW.ASYNC.S ;  /* 0x00000000000073c6 */ /* 0x002fe80000000000 */
[----:B------:R-:W1:Y:S02]  /*4a80*/  FENCE.VIEW.ASYNC.S ;  /* 0x00000000000073c6 */ /* 0x000e640000000000 */
[----:B-1----:R0:W1:Y:S02]  /*4a90*/  @!UP0 SYNCS.EXCH.64 URZ, [UR17+0x9010], UR8 ;  /* 0x0090100811ff85b2 */ /* 0x0020640008000100 */
[----:B-1----:R-:W-:Y:S06]  /*4aa0*/  BAR.SYNC.DEFER_BLOCKING 0x0 ;  /* 0x0000000000007b1d */ /* 0x002fec0000010000 */
[----:B0-----:R-:W-:Y:S05]  /*4ab0*/  BRA.U UP3, `(.L_x_12) ;  /* 0x0000000103507547 */ /* 0x001fea000b800000 */
[----:B------:R-:W-:Y:S01]  /*4ac0*/  UIADD3 UR8, UPT, UPT, UR17, 0x9010, URZ ;  /* 0x0000901011087890 */ /* 0x000fe2000fffe0ff */
[----:B------:R-:W-:Y:S01]  /*4ad0*/  UMOV UR36, UR28 ;  /* 0x0000001c00247c82 */ /* 0x000fe20008000000 */
[----:B------:R-:W-:Y:S01]  /*4ae0*/  UMOV UR37, 0x80004020 ;  /* 0x8000402000257882 */ /* 0x000fe20000000000 */
[----:B------:R-:W-:Y:S01]  /*4af0*/  UMOV UR31, 0x40004040 ;  /* 0x40004040001f7882 */ /* 0x000fe20000000000 */
[----:B------:R-:W-:Y:S01]  /*4b00*/  UMOV UR38, 0x0 ;  /* 0x0000000000267882 */ /* 0x000fe20000000000 */
[----:B------:R-:W-:Y:S01]  /*4b10*/  UMOV UR39, 0x4108010 ;  /* 0x0410801000277882 */ /* 0x000fe20000000000 */
[----:B------:R-:W-:Y:S01]  /*4b20*/  UMOV UR40, 0x0 ;  /* 0x0000000000287882 */ /* 0x000fe20000000000 */
[----:B------:R-:W-:Y:S01]  /*4b30*/  UMOV UR41, 0x4108010 ;  /* 0x0410801000297882 */ /* 0x000fe20000000000 */
[----:B------:R-:W-:Y:S01]  /*4b40*/  UMOV UR54, 0x0 ;  /* 0x0000000000367882 */ /* 0x000fe20000000000 */
[----:B------:R-:W-:Y:S01]  /*4b50*/  UMOV UR55, 0x4108010 ;  /* 0x0410801000377882 */ /* 0x000fe20000000000 */
[----:B------:R0:W-:Y:S01]  /*4b60*/  UTCQMMA gdesc[UR36], gdesc[UR30], tmem[UR13], tmem[UR38], idesc[UR39], !UPT ;  /* 0x00ff261e240075ea */ /* 0x0001e2000f80030d */
[----:B------:R-:W-:Y:S01]  /*4b70*/  UMOV UR9, URZ ;  /* 0x000000ff00097c82 */ /* 0x000fe20008000000 */
        /* <DEDUP_REMOVED lines=8> */
.L_x_12:
[----:B------:R-:W1:Y:S02]  /*4c00*/  SYNCS.PHASECHK.TRANS64.TRYWAIT P1, [UR17+0x9010], RZ ;  /* 0x009010ffff0075a7 */ /* 0x000e640008021111 */
[----:B-1----:R-:W-:Y:S05]  /*4c10*/  @!P1 BRA `(.L_x_13) ;  /* 0x0000003800689947 */ /* 0x002fea0003800000 */
.L_x_22:
[----:B------:R-:W-:Y:S01]  /*4c20*/  BAR.SYNC.DEFER_BLOCKING 0x0 ;  /* 0x0000000000007b1d */ /* 0x000fe20000010000 */
[----:B------:R-:W-:Y:S01]  /*4c30*/  IADD3 R20, P1, PT, R184, UR10, RZ ;  /* 0x0000000ab8147c10 */ /* 0x000fe2000ff3e0ff */
[----:B0-----:R-:W-:Y:S01]  /*4c40*/  UIADD3 UR31, UP0, UPT, UR10, 0x40, URZ ;  /* 0x000000400a1f7890 */ /* 0x001fe2000ff1e0ff */
[----:B------:R-:W-:Y:S01]  /*4c50*/  IMAD.U32 R26, R26, -0x80000000, RZ ;  /* 0x800000001a1a7824 */ /* 0x000fe200078e00ff */
[----:B------:R-:W-:Y:S01]  /*4c60*/  USHF.R.S32.HI UR6, URZ, 0x1f, UR29 ;  /* 0x0000001fff067899 */ /* 0x000fe2000801141d */
[C---:B------:R-:W-:Y:S01]  /*4c70*/  IADD3 R24, P2, PT, R20.reuse, 0x40, RZ ;  /* 0x0000004014187810 */ /* 0x040fe20007f5e0ff */
[----:B------:R-:W-:Y:S01]  /*4c80*/  IMAD.X R22, RZ, RZ, UR11, P1 ;  /* 0x0000000bff167e24 */ /* 0x000fe200088e06ff */
[C---:B------:R-:W-:Y:S01]  /*4c90*/  IADD3 R30, P1, PT, R20.reuse, 0x43, RZ ;  /* 0x00000043141e7810 */ /* 0x040fe20007f3e0ff */
[----:B------:R-:W-:Y:S01]  /*4ca0*/  LDTM.16dp32bit_t0_t15.x16 R4, tmem[UR12] ;  /* 0x0000000c000479ee */ /* 0x000fe20008a00000 */
[----:B------:R-:W0:Y:S01]  /*4cb0*/  LDTM.16dp32bit_t16_t31.x16 R4, tmem[UR12+0x10] ;  /* 0x0000100c000479ee */ /* 0x000e220008a20000 */
[C---:B------:R-:W-:Y:S01]  /*4cc0*/  IADD3 R28, P3, PT, R20.reuse, 0x42, RZ ;  /* 0x00000042141c7810 */ /* 0x040fe20007f7e0ff */
[--C-:B------:R-:W-:Y:S01]  /*4cd0*/  IMAD.X R23, RZ, RZ, R22.reuse, P2 ;  /* 0x000000ffff177224 */ /* 0x100fe200010e0616 */
[C---:B------:R-:W-:Y:S01]  /*4ce0*/  IADD3 R32, P2, PT, R20.reuse, 0x44, RZ ;  /* 0x0000004414207810 */ /* 0x040fe20007f5e0ff */
[--C-:B------:R-:W-:Y:S01]  /*4cf0*/  IMAD.X R27, RZ, RZ, R22.reuse, P1 ;  /* 0x000000ffff1b7224 */ /* 0x100fe200008e0616 */
[C---:B------:R-:W-:Y:S01]  /*4d00*/  IADD3 R112, P1, PT, R20.reuse, 0x46, RZ ;  /* 0x0000004614707810 */ /* 0x040fe20007f3e0ff */
[--C-:B------:R-:W-:Y:S01]  /*4d10*/  IMAD.X R25, RZ, RZ, R22.reuse, P3 ;  /* 0x000000ffff197224 */ /* 0x100fe200018e0616 */
[----:B------:R-:W-:Y:S01]  /*4d20*/  IADD3 R34, P3, PT, R20, 0x45, RZ ;  /* 0x0000004514227810 */ /* 0x000fe20007f7e0ff */
[--C-:B------:R-:W-:Y:S01]  /*4d30*/  IMAD.X R29, RZ, RZ, R22.reuse, P2 ;  /* 0x000000ffff1d7224 */ /* 0x100fe200010e0616 */
[-C--:B------:R-:W-:Y:S01]  /*4d40*/  ISETP.GT.U32.AND P2, PT, R24, R39.reuse, PT ;  /* 0x000000271800720c */ /* 0x080fe20003f44070 */
[--C-:B------:R-:W-:Y:S01]  /*4d50*/  IMAD.X R33, RZ, RZ, R22.reuse, P1 ;  /* 0x000000ffff217224 */ /* 0x100fe200008e0616 */
[----:B------:R-:W-:Y:S01]  /*4d60*/  IADD3 R20, P1, PT, R20, 0x47, RZ ;  /* 0x0000004714147810 */ /* 0x000fe20007f3e0ff */
[--C-:B------:R-:W-:Y:S01]  /*4d70*/  IMAD.X R31, RZ, RZ, R22.reuse, P3 ;  /* 0x000000ffff1f7224 */ /* 0x100fe200018e0616 */
[-C--:B------:R-:W-:Y:S01]  /*4d80*/  ISETP.GE.U32.AND P3, PT, R24, R39.reuse, PT ;  /* 0x000000271800720c */ /* 0x080fe20003f66070 */
[----:B------:R-:W-:Y:S01]  /*4d90*/  UIADD3.X UR40, UPT, UPT, URZ, UR11, URZ, UP0, !UPT ;  /* 0x0000000bff287290 */ /* 0x000fe200087fe4ff */
[C---:B------:R-:W-:Y:S01]  /*4da0*/  ISETP.GT.U32.AND.EX P2, PT, R23.reuse, RZ, PT, P2 ;  /* 0x000000ff1700720c */ /* 0x040fe20003f44120 */
[----:B------:R-:W-:Y:S01]  /*4db0*/  IMAD.X R22, RZ, RZ, R22, P1 ;  /* 0x000000ffff167224 */ /* 0x000fe200008e0616 */
[-C--:B------:R-:W-:Y:S01]  /*4dc0*/  ISETP.GT.U32.AND P1, PT, R28, R39.reuse, PT ;  /* 0x000000271c00720c */ /* 0x080fe20003f24070 */
[----:B------:R-:W1:Y:S01]  /*4dd0*/  @!P4 SYNCS.CCTL.IV [UR17+0x9010] ;  /* 0x00901000ff00c9b1 */ /* 0x000e620008000011 */
[----:B------:R-:W-:Y:S01]  /*4de0*/  ISETP.GE.U32.AND.EX P3, PT, R23, RZ, PT, P3 ;  /* 0x000000ff1700720c */ /* 0x000fe20003f66130 */
[----:B------:R-:W-:Y:S01]  /*4df0*/  NOP ;  /* 0x0000000000007918 */ /* 0x000fe20000000000 */
[----:B------:R-:W-:Y:S01]  /*4e00*/  ISETP.GT.U32.AND.EX P1, PT, R25, RZ, PT, P1 ;  /* 0x000000ff1900720c */ /* 0x000fe20003f24110 */
[----:B0-----:R-:W-:Y:S01]  /*4e10*/  FMUL R4, R4, UR52 ;  /* 0x0000003404047c20 */ /* 0x001fe20008400000 */
[----:B------:R-:W-:Y:S01]  /*4e20*/  FMUL R5, R5, UR52 ;  /* 0x0000003405057c20 */ /* 0x000fe20008400000 */
[----:B------:R-:W-:Y:S01]  /*4e30*/  FMUL R6, R6, UR52 ;  /* 0x0000003406067c20 */ /* 0x000fe20008400000 */
[----:B------:R-:W-:Y:S01]  /*4e40*/  FMUL R7, R7, UR52 ;  /* 0x0000003407077c20 */ /* 0x000fe20008400000 */
[----:B------:R-:W-:Y:S01]  /*4e50*/  FMUL R9, R9, UR52 ;  /* 0x0000003409097c20 */ /* 0x000fe20008400000 */
[----:B------:R-:W-:Y:S01]  /*4e60*/  FSEL R23, R4, -INF , !P2 ;  /* 0xff80000004177808 */ /* 0x000fe20005000000 */
[----:B------:R-:W-:Y:S01]  /*4e70*/  FMUL R10, R10, UR52 ;  /* 0x000000340a0a7c20 */ /* 0x000fe20008400000 */
[-C--:B------:R-:W-:Y:S01]  /*4e80*/  ISETP.GT.U32.AND P2, PT, R30, R39.reuse, PT ;  /* 0x000000271e00720c */ /* 0x080fe20003f44070 */
[----:B------:R-:W-:Y:S01]  /*4e90*/  FMUL R8, R8, UR52 ;  /* 0x0000003408087c20 */ /* 0x000fe20008400000 */
[----:B------:R-:W-:Y:S01]  /*4ea0*/  FSEL R24, R5, -INF , !P3 ;  /* 0xff80000005187808 */ /* 0x000fe20005800000 */
[----:B------:R-:W-:Y:S01]  /*4eb0*/  IMAD.U32 R5, RZ, RZ, UR31 ;  /* 0x0000001fff057e24 */ /* 0x000fe2000f8e00ff */
[----:B------:R-:W-:Y:S01]  /*4ec0*/  FSEL R25, R6, -INF , !P1 ;  /* 0xff80000006197808 */ /* 0x000fe20004800000 */
[----:B------:R-:W-:Y:S01]  /*4ed0*/  FMUL R11, R11, UR52 ;  /* 0x000000340b0b7c20 */ /* 0x000fe20008400000 */
[----:B------:R-:W-:Y:S01]  /*4ee0*/  ISETP.GT.U32.AND.EX P2, PT, R27, RZ, PT, P2 ;  /* 0x000000ff1b00720c */ /* 0x000fe20003f44120 */
[----:B------:R-:W-:Y:S01]  /*4ef0*/  IMAD.U32 R6, RZ, RZ, UR40 ;  /* 0x00000028ff067e24 */ /* 0x000fe2000f8e00ff */
[-C--:B------:R-:W-:Y:S01]  /*4f00*/  ISETP.GT.U32.AND P1, PT, R34, R39.reuse, PT ;  /* 0x000000272200720c */ /* 0x080fe20003f24070 */
[----:B------:R-:W-:Y:S01]  /*4f10*/  FMUL R12, R12, UR52 ;  /* 0x000000340c0c7c20 */ /* 0x000fe20008400000 */
[----:B------:R-:W-:Y:S01]  /*4f20*/  FSEL R7, R7, -INF , !P2 ;  /* 0xff80000007077808 */ /* 0x000fe20005000000 */
[----:B------:R-:W-:Y:S01]  /*4f30*/  FMUL R13, R13, UR52 ;  /* 0x000000340d0d7c20 */ /* 0x000fe20008400000 */
[----:B------:R-:W-:Y:S01]  /*4f40*/  ISETP.GT.U32.AND.EX P1, PT, R31, RZ, PT, P1 ;  /* 0x000000ff1f00720c */ /* 0x000fe20003f24110 */
[----:B------:R-:W-:Y:S01]  /*4f50*/  IMAD.U32 R31, RZ, RZ, UR31 ;  /* 0x0000001fff1f7e24 */ /* 0x000fe2000f8e00ff */
[-C--:B------:R-:W-:Y:S01]  /*4f60*/  ISETP.GT.U32.AND P2, PT, R112, R39.reuse, PT ;  /* 0x000000277000720c */ /* 0x080fe20003f44070 */
[----:B------:R-:W-:Y:S01]  /*4f70*/  FMUL R15, R15, UR52 ;  /* 0x000000340f0f7c20 */ /* 0x000fe20008400000 */
[--C-:B------:R-:W-:Y:S01]  /*4f80*/  LOP3.LUT R4, R5, 0x9, R40.reuse, 0xfe, !PT ;  /* 0x0000000905047812 */ /* 0x100fe200078efe28 */
[----:B------:R-:W-:Y:S01]  /*4f90*/  FMUL R14, R14, UR52 ;  /* 0x000000340e0e7c20 */ /* 0x000fe20008400000 */
[-C--:B------:R-:W-:Y:S01]  /*4fa0*/  ISETP.GT.U32.AND P3, PT, R32, R39.reuse, PT ;  /* 0x000000272000720c */ /* 0x080fe20003f64070 */
[----:B------:R-:W-:Y:S01]  /*4fb0*/  FMUL R16, R16, UR52 ;  /* 0x0000003410107c20 */ /* 0x000fe20008400000 */
[----:B------:R-:W-:Y:S01]  /*4fc0*/  FSEL R9, R9, -INF , !P1 ;  /* 0xff80000009097808 */ /* 0x000fe20004800000 */
[----:B------:R-:W-:Y:S01]  /*4fd0*/  FMUL R17, R17, UR52 ;  /* 0x0000003411117c20 */ /* 0x000fe20008400000 */
[----:B------:R-:W-:Y:S01]  /*4fe0*/  ISETP.GT.U32.AND.EX P2, PT, R33, RZ, PT, P2 ;  /* 0x000000ff2100720c */ /* 0x000fe20003f44120 */
[----:B------:R-:W-:Y:S01]  /*4ff0*/  IMAD.U32 R33, RZ, RZ, UR31 ;  /* 0x0000001fff217e24 */ /* 0x000fe2000f8e00ff */
[----:B------:R-:W-:Y:S01]  /*5000*/  ISETP.GT.U32.AND P1, PT, R4, R39, PT ;  /* 0x000000270400720c */ /* 0x000fe20003f24070 */
[----:B------:R-:W-:Y:S01]  /*5010*/  FMUL R18, R18, UR52 ;  /* 0x0000003412127c20 */ /* 0x000fe20008400000 */
[----:B------:R-:W-:Y:S01]  /*5020*/  LOP3.LUT R4, R5, 0x8, R40, 0xfe, !PT ;  /* 0x0000000805047812 */ /* 0x000fe200078efe28 */
[----:B------:R-:W-:Y:S01]  /*5030*/  FMUL R19, R19, UR52 ;  /* 0x0000003413137c20 */ /* 0x000fe20008400000 */
[----:B------:R-:W-:-:S02]  /*5040*/  ISETP.GT.U32.AND.EX P3, PT, R29, RZ, PT, P3 ;  /* 0x000000ff1d00720c */ /* 0x000fc40003f64130 */
[----:B------:R-:W-:Y:S02]  /*5050*/  FSEL R29, R10, -INF , !P2 ;  /* 0xff8000000a1d7808 */ /* 0x000fe40005000000 */
[-C--:B------:R-:W-:Y:S02]  /*5060*/  ISETP.GT.U32.AND P2, PT, R4, R39.reuse, PT ;  /* 0x000000270400720c */ /* 0x080fe40003f44070 */
[----:B------:R-:W-:Y:S01]  /*5070*/  LOP3.LUT R4, R5, 0xb, R40, 0xfe, !PT ;  /* 0x0000000b05047812 */ /* 0x000fe200078efe28 */
[----:B------:R-:W-:Y:S01]  /*5080*/  IMAD.U32 R5, RZ, RZ, UR40 ;  /* 0x00000028ff057e24 */ /* 0x000fe2000f8e00ff */
[----:B------:R-:W-:Y:S01]  /*5090*/  FSEL R27, R8, -INF , !P3 ;  /* 0xff800000081b7808 */ /* 0x000fe20005800000 */
[----:B------:R-:W-:Y:S01]  /*50a0*/  IMAD.U32 R8, RZ, RZ, UR40 ;  /* 0x00000028ff087e24 */ /* 0x000fe2000f8e00ff */
[----:B------:R-:W-:Y:S02]  /*50b0*/  ISETP.GT.U32.AND P3, PT, R20, R39, PT ;  /* 0x000000271400720c */ /* 0x000fe40003f64070 */
[----:B------:R-:W-:Y:S01]  /*50c0*/  ISETP.GT.U32.AND.EX P1, PT, R5, RZ, PT, P1 ;  /* 0x000000ff0500720c */ /* 0x000fe20003f24110 */
[----:B------:R-:W-:Y:S01]  /*50d0*/  IMAD.U32 R5, RZ, RZ, UR31 ;  /* 0x0000001fff057e24 */ /* 0x000fe2000f8e00ff */
[----:B------:R-:W-:-:S02]  /*50e0*/  ISETP.GT.U32.AND.EX P3, PT, R22, RZ, PT, P3 ;  /* 0x000000ff1600720c */ /* 0x000fc40003f64130 */
[----:B------:R-:W-:Y:S02]  /*50f0*/  ISETP.GT.U32.AND.EX P2, PT, R6, RZ, PT, P2 ;  /* 0x000000ff0600720c */ /* 0x000fe40003f44120 */
[----:B------:R-:W-:Y:S02]  /*5100*/  FSEL R11, R11, -INF , !P3 ;  /* 0xff8000000b0b7808 */ /* 0x000fe40005800000 */
[----:B------:R-:W-:Y:S02]  /*5110*/  ISETP.GT.U32.AND P3, PT, R4, R39, PT ;  /* 0x000000270400720c */ /* 0x000fe40003f64070 */
[--C-:B------:R-:W-:Y:S01]  /*5120*/  LOP3.LUT R4, R5, 0xf, R40.reuse, 0xfe, !PT ;  /* 0x0000000f05047812 */ /* 0x100fe200078efe28 */
[----:B------:R-:W-:Y:S01]  /*5130*/  IMAD.U32 R5, RZ, RZ, UR40 ;  /* 0x00000028ff057e24 */ /* 0x000fe2000f8e00ff */
[----:B------:R-:W-:Y:S02]  /*5140*/  LOP3.LUT R6, R31, 0xa, R40, 0xfe, !PT ;  /* 0x0000000a1f067812 */ /* 0x000fe400078efe28 */
[----:B------:R-:W-:-:S02]  /*5150*/  FSEL R31, R12, -INF , !P2 ;  /* 0xff8000000c1f7808 */ /* 0x000fc40005000000 */
[-C--:B------:R-:W-:Y:S01]  /*5160*/  ISETP.GT.U32.AND P2, PT, R4, R39.reuse, PT ;  /* 0x000000270400720c */ /* 0x080fe20003f44070 */
[----:B------:R-:W-:Y:S01]  /*5170*/  IMAD.U32 R4, RZ, RZ, UR40 ;  /* 0x00000028ff047e24 */ /* 0x000fe2000f8e00ff */
[----:B------:R-:W-:Y:S02]  /*5180*/  FSEL R13, R13, -INF , !P1 ;  /* 0xff8000000d0d7808 */ /* 0x000fe40004800000 */
[----:B------:R-:W-:Y:S01]  /*5190*/  ISETP.GT.U32.AND.EX P3, PT, R5, RZ, PT, P3 ;  /* 0x000000ff0500720c */ /* 0x000fe20003f64130 */
[----:B------:R-:W-:Y:S01]  /*51a0*/  IMAD.U32 R5, RZ, RZ, UR31 ;  /* 0x0000001fff057e24 */ /* 0x000fe2000f8e00ff */
[----:B------:R-:W-:Y:S02]  /*51b0*/  ISETP.GT.U32.AND P1, PT, R6, R39, PT ;  /* 0x000000270600720c */ /* 0x000fe40003f24070 */
[----:B------:R-:W-:Y:S02]  /*51c0*/  LOP3.LUT R6, R33, 0xc, R40, 0xfe, !PT ;  /* 0x0000000c21067812 */ /* 0x000fe400078efe28 */
[----:B------:R-:W-:-:S02]  /*51d0*/  ISETP.GT.U32.AND.EX P1, PT, R4, RZ, PT, P1 ;  /* 0x000000ff0400720c */ /* 0x000fc40003f24110 */
[----:B------:R-:W-:Y:S02]  /*51e0*/  LOP3.LUT R4, R5, 0xd, R40, 0xfe, !PT ;  /* 0x0000000d05047812 */ /* 0x000fe400078efe28 */
[----:B------:R-:W-:Y:S02]  /*51f0*/  FSEL R15, R15, -INF , !P3 ;  /* 0xff8000000f0f7808 */ /* 0x000fe40005800000 */
[-C--:B------:R-:W-:Y:S02]  /*5200*/  ISETP.GT.U32.AND P3, PT, R4, R39.reuse, PT ;  /* 0x000000270400720c */ /* 0x080fe40003f64070 */
[----:B------:R-:W-:Y:S02]  /*5210*/  FSEL R33, R14, -INF , !P1 ;  /* 0xff8000000e217808 */ /* 0x000fe40004800000 */
[----:B------:R-:W-:Y:S02]  /*5220*/  FMNMX3 R4, R23, R24, R25, !PT ;  /* 0x0000001817047276 */ /* 0x000fe40007800019 */
[----:B------:R-:W-:Y:S01]  /*5230*/  ISETP.GT.U32.AND P1, PT, R6, R39, PT ;  /* 0x000000270600720c */ /* 0x000fe20003f24070 */
[----:B------:R-:W-:Y:S01]  /*5240*/  IMAD.U32 R6, RZ, RZ, UR40 ;  /* 0x00000028ff067e24 */ /* 0x000fe2000f8e00ff */
[----:B------:R-:W-:-:S02]  /*5250*/  FMNMX3 R4, R4, R7, R27, !PT ;  /* 0x0000000704047276 */ /* 0x000fc4000780001b */
[----:B------:R-:W-:Y:S02]  /*5260*/  ISETP.GT.U32.AND.EX P3, PT, R8, RZ, PT, P3 ;  /* 0x000000ff0800720c */ /* 0x000fe40003f64130 */
[----:B------:R-:W-:Y:S02]  /*5270*/  ISETP.GT.U32.AND.EX P1, PT, R6, RZ, PT, P1 ;  /* 0x000000ff0600720c */ /* 0x000fe40003f24110 */
[----:B------:R-:W-:Y:S01]  /*5280*/  LOP3.LUT R6, R5, 0xe, R40, 0xfe, !PT ;  /* 0x0000000e05067812 */ /* 0x000fe200078efe28 */
[----:B------:R-:W-:Y:S01]  /*5290*/  IMAD.U32 R5, RZ, RZ, UR40 ;  /* 0x00000028ff057e24 */ /* 0x000fe2000f8e00ff */
[----:B------:R-:W-:Y:S02]  /*52a0*/  FMNMX3 R4, R4, R9, R29, !PT ;  /* 0x0000000904047276 */ /* 0x000fe4000780001d */
[----:B------:R-:W-:Y:S02]  /*52b0*/  FSEL R35, R16, -INF , !P1 ;  /* 0xff80000010237808 */ /* 0x000fe40004800000 */
[----:B------:R-:W-:-:S02]  /*52c0*/  ISETP.GT.U32.AND P1, PT, R6, R39, PT ;  /* 0x000000270600720c */ /* 0x000fc40003f24070 */
[----:B------:R-:W-:Y:S02]  /*52d0*/  FMNMX3 R4, R4, R11, R31, !PT ;  /* 0x0000000b04047276 */ /* 0x000fe4000780001f */
[C---:B------:R-:W-:Y:S02]  /*52e0*/  ISETP.GT.U32.AND.EX P1, PT, R5.reuse, RZ, PT, P1 ;  /* 0x000000ff0500720c */ /* 0x040fe40003f24110 */
[----:B------:R-:W-:Y:S02]  /*52f0*/  FMNMX3 R4, R4, R13, R33, !PT ;  /* 0x0000000d04047276 */ /* 0x000fe40007800021 */
[----:B------:R-:W-:Y:S02]  /*5300*/  ISETP.GT.U32.AND.EX P2, PT, R5, RZ, PT, P2 ;  /* 0x000000ff0500720c */ /* 0x000fe40003f44120 */
[----:B------:R-:W-:Y:S02]  /*5310*/  FSEL R17, R17, -INF , !P3 ;  /* 0xff80000011117808 */ /* 0x000fe40005800000 */
[----:B------:R-:W-:-:S02]  /*5320*/  FSEL R193, R18, -INF , !P1 ;  /* 0xff80000012c17808 */ /* 0x000fc40004800000 */
[----:B------:R-:W-:Y:S02]  /*5330*/  FMNMX3 R4, R4, R15, R35, !PT ;  /* 0x0000000f04047276 */ /* 0x000fe40007800023 */
[----:B------:R-:W-:Y:S02]  /*5340*/  FSEL R19, R19, -INF , !P2 ;  /* 0xff80000013137808 */ /* 0x000fe40005000000 */
[----:B------:R-:W-:-:S04]  /*5350*/  FMNMX3 R4, R4, R17, R193, !PT ;  /* 0x0000001104047276 */ /* 0x000fc800078000c1 */
[----:B------:R-:W-:-:S05]  /*5360*/  FMNMX R4, R19, R4, !PT ;  /* 0x0000000413047209 */ /* 0x000fca0007800000 */
[----:B------:R-:W0:Y:S02]  /*5370*/  SHFL.BFLY PT, R5, R4, 0x10, 0x1f ;  /* 0x0e001f0004057f89 */ /* 0x000e2400000e0000 */
[----:B0-----:R-:W-:-:S05]  /*5380*/  FMNMX R113, R4, R5, !PT ;  /* 0x0000000504717209 */ /* 0x001fca0007800000 */
[----:B-1----:R-:W-:Y:S01]  /*5390*/  @!P5 STS [R134+UR17+0x4000], R113 ;  /* 0x004000718600d988 */ /* 0x002fe20008000811 */
[----:B------:R-:W-:Y:S06]  /*53a0*/  BAR.SYNC.DEFER_BLOCKING 0x0 ;  /* 0x0000000000007b1d */ /* 0x000fec0000010000 */
[----:B------:R-:W0:Y:S04]  /*53b0*/  @!P6 LDS R186, [R45+0x4000] ;  /* 0x004000002dbae984 */ /* 0x000e280000000800 */
[----:B0-----:R-:W0:Y:S02]  /*53c0*/  SHFL.BFLY PT, R5, R186, 0x1, 0x1f ;  /* 0x0c201f00ba057f89 */ /* 0x001e2400000e0000 */
[----:B0-----:R-:W-:-:S05]  /*53d0*/  FMNMX R6, R186, R5, !PT ;  /* 0x00000005ba067209 */ /* 0x001fca0007800000 */
[----:B------:R-:W-:Y:S01]  /*53e0*/  @P0 STS [R45+0x4000], R6 ;  /* 0x004000062d000388 */ /* 0x000fe20000000800 */
[----:B------:R-:W-:Y:S06]  /*53f0*/  BAR.SYNC.DEFER_BLOCKING 0x0 ;  /* 0x0000000000007b1d */ /* 0x000fec0000010000 */
[----:B------:R-:W0:Y:S02]  /*5400*/  LDS R182, [R135+UR17+0x4000] ;  /* 0x0040001187b67984 */ /* 0x000e240008000800 */
[----:B0-----:R-:W-:-:S05]  /*5410*/  FMNMX R182, R182, R21, !PT ;  /* 0x00000015b6b67209 */ /* 0x001fca0007800000 */
[----:B------:R-:W-:-:S04]  /*5420*/  FADD R4, R23, -R182 ;  /* 0x800000b617047221 */ /* 0x000fc80000000000 */
[----:B------:R-:W-:Y:S01]  /*5430*/  FMUL R112, R4, 1.4426950216293334961 ;  /* 0x3fb8aa3b04707820 */ /* 0x000fe20000400000 */
[----:B------:R-:W-:-:S04]  /*5440*/  FADD R4, R24, -R182 ;  /* 0x800000b618047221 */ /* 0x000fc80000000000 */
[----:B------:R-:W-:Y:S01]  /*5450*/  FMUL R191, R4, 1.4426950216293334961 ;  /* 0x3fb8aa3b04bf7820 */ /* 0x000fe20000400000 */
[--C-:B------:R-:W-:Y:S01]  /*5460*/  FADD R4, R25, -R182.reuse ;  /* 0x800000b619047221 */ /* 0x100fe20000000000 */
[----:B------:R-:W-:Y:S03]  /*5470*/  MUFU.EX2 R112, R112 ;  /* 0x0000007000707308 */ /* 0x000fe60000000800 */
[----:B------:R-:W-:Y:S01]  /*5480*/  FMUL R18, R4, 1.4426950216293334961 ;  /* 0x3fb8aa3b04127820 */ /* 0x000fe20000400000 */
[----:B------:R-:W-:-:S04]  /*5490*/  FADD R4, R7, -R182 ;  /* 0x800000b607047221 */ /* 0x000fc80000000000 */
[----:B------:R-:W-:Y:S01]  /*54a0*/  FMUL R23, R4, 1.4426950216293334961 ;  /* 0x3fb8aa3b04177820 */ /* 0x000fe20000400000 */
[--C-:B------:R-:W-:Y:S01]  /*54b0*/  FADD R4, R27, -R182.reuse ;  /* 0x800000b61b047221 */ /* 0x100fe20000000000 */
[----:B------:R-:W0:Y:S03]  /*54c0*/  MUFU.EX2 R191, R191 ;  /* 0x000000bf00bf7308 */ /* 0x000e260000000800 */
[----:B------:R-:W-:Y:S01]  /*54d0*/  FMUL R113, R4, 1.4426950216293334961 ;  /* 0x3fb8aa3b04717820 */ /* 0x000fe20000400000 */
[----:B------:R-:W-:-:S04]  /*54e0*/  FADD R4, R9, -R182 ;  /* 0x800000b609047221 */ /* 0x000fc80000000000 */
[----:B------:R-:W-:Y:S01]  /*54f0*/  FMUL R194, R4, 1.4426950216293334961 ;  /* 0x3fb8aa3b04c27820 */ /* 0x000fe20000400000 */
[--C-:B------:R-:W-:Y:S01]  /*5500*/  FADD R4, R29, -R182.reuse ;  /* 0x800000b61d047221 */ /* 0x100fe20000000000 */
[----:B------:R-:W1:Y:S03]  /*5510*/  MUFU.EX2 R18, R18 ;  /* 0x0000001200127308 */ /* 0x000e660000000800 */
[----:B------:R-:W-:Y:S01]  /*5520*/  FMUL R27, R4, 1.4426950216293334961 ;  /* 0x3fb8aa3b041b7820 */ /* 0x000fe20000400000 */
[----:B------:R-:W-:Y:S01]  /*5530*/  FADD R4, R11, -R182 ;  /* 0x800000b60b047221 */ /* 0x000fe20000000000 */
[----:B0-----:R-:W-:-:S03]  /*5540*/  FADD R5, R112, R191 ;  /* 0x000000bf70057221 */ /* 0x001fc60000000000 */
[----:B------:R-:W0:Y:S01]  /*5550*/  MUFU.EX2 R23, R23 ;  /* 0x0000001700177308 */ /* 0x000e220000000800 */
[----:B------:R-:W-:Y:S01]  /*5560*/  FMUL R20, R4, 1.4426950216293334961 ;  /* 0x3fb8aa3b04147820 */ /* 0x000fe20000400000 */
[----:B------:R-:W-:-:S04]  /*5570*/  FADD R4, R31, -R182 ;  /* 0x800000b61f047221 */ /* 0x000fc80000000000 */
[----:B------:R-:W-:Y:S01]  /*5580*/  FMUL R114, R4, 1.4426950216293334961 ;  /* 0x3fb8aa3b04727820 */ /* 0x000fe20000400000 */
[--C-:B------:R-:W-:Y:S01]  /*5590*/  FADD R4, R13, -R182.reuse ;  /* 0x800000b60d047221 */ /* 0x100fe20000000000 */
[----:B------:R-:W2:Y:S01]  /*55a0*/  MUFU.EX2 R113, R113 ;  /* 0x0000007100717308 */ /* 0x000ea20000000800 */
[----:B-1----:R-:W-:Y:S02]  /*55b0*/  FADD R6, R18, R5 ;  /* 0x0000000512067221 */ /* 0x002fe40000000000 */
[----:B------:R-:W-:Y:S01]  /*55c0*/  FMUL R189, R4, 1.4426950216293334961 ;  /* 0x3fb8aa3b04bd7820 */ /* 0x000fe20000400000 */
[----:B------:R-:W-:-:S04]  /*55d0*/  FADD R4, R33, -R182 ;  /* 0x800000b621047221 */ /* 0x000fc80000000000 */
[----:B------:R-:W1:Y:S01]  /*55e0*/  MUFU.EX2 R194, R194 ;  /* 0x000000c200c27308 */ /* 0x000e620000000800 */
[----:B0-----:R-:W-:Y:S01]  /*55f0*/  FADD R6, R23, R6 ;  /* 0x0000000617067221 */ /* 0x001fe20000000000 */
[----:B------:R-:W-:Y:S01]  /*5600*/  FMUL R25, R4, 1.4426950216293334961 ;  /* 0x3fb8aa3b04197820 */ /* 0x000fe20000400000 */
[----:B------:R-:W-:-:S04]  /*5610*/  FADD R4, R15, -R182 ;  /* 0x800000b60f047221 */ /* 0x000fc80000000000 */
[----:B------:R-:W-:Y:S01]  /*5620*/  FMUL R22, R4, 1.4426950216293334961 ;  /* 0x3fb8aa3b04167820 */ /* 0x000fe20000400000 */
[----:B------:R-:W0:Y:S01]  /*5630*/  MUFU.EX2 R27, R27 ;  /* 0x0000001b001b7308 */ /* 0x000e220000000800 */
[----:B--2---:R-:W-:Y:S01]  /*5640*/  FADD R5, R113, R6 ;  /* 0x0000000671057221 */ /* 0x004fe20000000000 */
        /* <DEDUP_REMOVED lines=13> */
[----:B--2---:R-:W-:-:S07]  /*5720*/  FADD R5, R20, R5 ;  /* 0x0000000514057221 */ /* 0x004fce0000000000 */
[----:B------:R-:W2:Y:S01]  /*5730*/  MUFU.EX2 R25, R25 ;  /* 0x0000001900197308 */ /* 0x000ea20000000800 */
[----:B-1----:R-:W-:-:S07]  /*5740*/  FADD R6, R114, R5 ;  /* 0x0000000572067221 */ /* 0x002fce0000000000 */
[----:B------:R-:W1:Y:S01]  /*5750*/  MUFU.EX2 R22, R22 ;  /* 0x0000001600167308 */ /* 0x000e620000000800 */
[----:B0-----:R-:W-:-:S07]  /*5760*/  FADD R6, R189, R6 ;  /* 0x00000006bd067221 */ /* 0x001fce0000000000 */
[----:B------:R-:W0:Y:S01]  /*5770*/  MUFU.EX2 R190, R190 ;  /* 0x000000be00be7308 */ /* 0x000e220000000800 */
[----:B--2---:R-:W-:-:S07]  /*5780*/  FADD R5, R25, R6 ;  /* 0x0000000619057221 */ /* 0x004fce0000000000 */
[----:B------:R-:W2:Y:S01]  /*5790*/  MUFU.EX2 R115, R115 ;  /* 0x0000007300737308 */ /* 0x000ea20000000800 */
[----:B-1----:R-:W-:-:S07]  /*57a0*/  FADD R5, R22, R5 ;  /* 0x0000000516057221 */ /* 0x002fce0000000000 */
[----:B------:R-:W1:Y:S01]  /*57b0*/  MUFU.EX2 R24, R24 ;  /* 0x0000001800187308 */ /* 0x000e620000000800 */
[----:B0-----:R-:W-:-:S07]  /*57c0*/  FADD R6, R190, R5 ;  /* 0x00000005be067221 */ /* 0x001fce0000000000 */
[----:B------:R-:W0:Y:S01]  /*57d0*/  MUFU.EX2 R19, R4 ;  /* 0x0000000400137308 */ /* 0x000e220000000800 */
[----:B--2---:R-:W-:-:S04]  /*57e0*/  FADD R5, R115, R6 ;  /* 0x0000000673057221 */ /* 0x004fc80000000000 */
[----:B-1----:R-:W-:-:S04]  /*57f0*/  FADD R6, R24, R5 ;  /* 0x0000000518067221 */ /* 0x002fc80000000000 */
[----:B0-----:R-:W-:-:S05]  /*5800*/  FADD R6, R19, R6 ;  /* 0x0000000613067221 */ /* 0x001fca0000000000 */
[----:B------:R-:W0:Y:S02]  /*5810*/  SHFL.BFLY PT, R5, R6, 0x10, 0x1f ;  /* 0x0e001f0006057f89 */ /* 0x000e2400000e0000 */
[----:B0-----:R-:W-:Y:S01]  /*5820*/  FADD R5, R6, R5 ;  /* 0x0000000506057221 */ /* 0x001fe20000000000 */
[----:B------:R-:W-:Y:S01]  /*5830*/  BAR.SYNC.DEFER_BLOCKING 0x0 ;  /* 0x0000000000007b1d */ /* 0x000fe20000010000 */
[----:B------:R-:W-:-:S05]  /*5840*/  IADD3 R6, P1, PT, R176, UR29, RZ ;  /* 0x0000001db0067c10 */ /* 0x000fca000ff3e0ff */
[----:B------:R-:W-:Y:S02]  /*5850*/  @!P5 STS [R134+UR17+0x4000], R5 ;  /* 0x004000058600d988 */ /* 0x000fe40008000811 */
[----:B------:R-:W-:Y:S06]  /*5860*/  BAR.SYNC.DEFER_BLOCKING 0x0 ;  /* 0x0000000000007b1d */ /* 0x000fec0000010000 */
[----:B------:R-:W0:Y:S04]  /*5870*/  @!P6 LDS R187, [R45+0x4000] ;  /* 0x004000002dbbe984 */ /* 0x000e280000000800 */
[----:B0-----:R-:W0:Y:S02]  /*5880*/  SHFL.BFLY PT, R4, R187, 0x1, 0x1f ;  /* 0x0c201f00bb047f89 */ /* 0x001e2400000e0000 */
[----:B0-----:R-:W-:Y:S01]  /*5890*/  FADD R8, R187, R4 ;  /* 0x00000004bb087221 */ /* 0x001fe20000000000 */
[----:B------:R-:W-:-:S04]  /*58a0*/  IADD3 R4, P3, PT, R180, UR29, RZ ;  /* 0x0000001db4047c10 */ /* 0x000fc8000ff7e0ff */
[----:B------:R0:W-:Y:S01]  /*58b0*/  @P0 STS [R45+0x4000], R8 ;  /* 0x004000082d000388 */ /* 0x0001e20000000800 */
[----:B------:R-:W-:Y:S01]  /*58c0*/  IADD3.X R5, PT, PT, R181, UR6, RZ, P3, !PT ;  /* 0x00000006b5057c10 */ /* 0x000fe20009ffe4ff */
[----:B------:R-:W-:Y:S06]  /*58d0*/  BAR.SYNC.DEFER_BLOCKING 0x0 ;  /* 0x0000000000007b1d */ /* 0x000fec0000010000 */
[----:B------:R0:W1:Y:S01]  /*58e0*/  LDS R188, [R135+UR17+0x4000] ;  /* 0x0040001187bc7984 */ /* 0x0000620008000800 */
[----:B------:R-:W2:Y:S02]  /*58f0*/  SYNCS.PHASECHK.TRANS64.TRYWAIT P2, [UR14], R26 ;  /* 0x0000001aff0075a7 */ /* 0x000ea4000804110e */
[----:B012---:R-:W-:Y:S05]  /*5900*/  @!P2 BRA `(.L_x_14) ;  /* 0x0000002c0038a947 */ /* 0x007fea0003800000 */
.L_x_23:
[----:B------:R-:W-:Y:S01]  /*5910*/  IADD3.X R7, PT, PT, R177, UR6, RZ, P1, !PT ;  /* 0x00000006b1077c10 */ /* 0x000fe20008ffe4ff */
[----:B------:R0:W2:Y:S01]  /*5920*/  LDG.E.U8 R29, desc[UR34][R4.64] ;  /* 0x00000022041d7981 */ /* 0x0000a2000c1e1100 */
[----:B------:R-:W-:Y:S02]  /*5930*/  IADD3 R8, P2, PT, R172, UR29, RZ ;  /* 0x0000001dac087c10 */ /* 0x000fe4000ff5e0ff */
[----:B------:R-:W-:Y:S01]  /*5940*/  IADD3 R10, P1, PT, R168, UR29, RZ ;  /* 0x0000001da80a7c10 */ /* 0x000fe2000ff3e0ff */
[----:B------:R1:W3:Y:S01]  /*5950*/  LDG.E.U8 R31, desc[UR34][R6.64] ;  /* 0x00000022061f7981 */ /* 0x0002e2000c1e1100 */
[----:B------:R-:W-:Y:S02]  /*5960*/  IADD3.X R9, PT, PT, R173, UR6, RZ, P2, !PT ;  /* 0x00000006ad097c10 */ /* 0x000fe400097fe4ff */
[----:B------:R-:W-:Y:S02]  /*5970*/  IADD3.X R11, PT, PT, R169, UR6, RZ, P1, !PT ;  /* 0x00000006a90b7c10 */ /* 0x000fe40008ffe4ff */
[----:B------:R-:W-:Y:S01]  /*5980*/  IADD3 R12, P2, PT, R164, UR29, RZ ;  /* 0x0000001da40c7c10 */ /* 0x000fe2000ff5e0ff */
[----:B------:R4:W5:Y:S01]  /*5990*/  LDG.E.U8 R33, desc[UR34][R8.64] ;  /* 0x0000002208217981 */ /* 0x000962000c1e1100 */
[----:B------:R-:W-:-:S02]  /*59a0*/  IADD3 R14, P1, PT, R160, UR29, RZ ;  /* 0x0000001da00e7c10 */ /* 0x000fc4000ff3e0ff */
[----:B------:R-:W-:Y:S01]  /*59b0*/  IADD3.X R13, PT, PT, R165, UR6, RZ, P2, !PT ;  /* 0x00000006a50d7c10 */ /* 0x000fe200097fe4ff */
[----:B------:R1:W5:Y:S01]  /*59c0*/  LDG.E.U8 R35, desc[UR34][R10.64] ;  /* 0x000000220a237981 */ /* 0x000362000c1e1100 */
[----:B------:R-:W-:Y:S02]  /*59d0*/  IADD3.X R15, PT, PT, R161, UR6, RZ, P1, !PT ;  /* 0x00000006a10f7c10 */ /* 0x000fe40008ffe4ff */
[----:B------:R-:W-:Y:S01]  /*59e0*/  IADD3 R16, P2, PT, R156, UR29, RZ ;  /* 0x0000001d9c107c10 */ /* 0x000fe2000ff5e0ff */
[----:B------:R4:W5:Y:S01]  /*59f0*/  LDG.E.U8 R197, desc[UR34][R12.64] ;  /* 0x000000220cc57981 */ /* 0x000962000c1e1100 */
[----:B0-----:R-:W-:Y:S02]  /*5a00*/  IADD3 R4, P1, PT, R152, UR29, RZ ;  /* 0x0000001d98047c10 */ /* 0x001fe4000ff3e0ff */
[----:B------:R-:W-:Y:S01]  /*5a10*/  IADD3.X R17, PT, PT, R157, UR6, RZ, P2, !PT ;  /* 0x000000069d117c10 */ /* 0x000fe200097fe4ff */
[----:B------:R0:W5:Y:S01]  /*5a20*/  LDG.E.U8 R203, desc[UR34][R14.64] ;  /* 0x000000220ecb7981 */ /* 0x000162000c1e1100 */
[----:B------:R-:W-:-:S02]  /*5a30*/  IADD3.X R5, PT, PT, R153, UR6, RZ, P1, !PT ;  /* 0x0000000699057c10 */ /* 0x000fc40008ffe4ff */
[----:B-1----:R-:W-:Y:S01]  /*5a40*/  IADD3 R6, P2, PT, R148, UR29, RZ ;  /* 0x0000001d94067c10 */ /* 0x002fe2000ff5e0ff */
[----:B------:R1:W5:Y:S01]  /*5a50*/  LDG.E.U8 R205, desc[UR34][R16.64] ;  /* 0x0000002210cd7981 */ /* 0x000362000c1e1100 */
[----:B----4-:R-:W-:Y:S02]  /*5a60*/  IADD3 R8, P1, PT, R144, UR29, RZ ;  /* 0x0000001d90087c10 */ /* 0x010fe4000ff3e0ff */
[----:B------:R-:W-:Y:S01]  /*5a70*/  IADD3.X R7, PT, PT, R149, UR6, RZ, P2, !PT ;  /* 0x0000000695077c10 */ /* 0x000fe200097fe4ff */
[----:B------:R-:W4:Y:S01]  /*5a80*/  LDG.E.U8 R207, desc[UR34][R4.64] ;  /* 0x0000002204cf7981 */ /* 0x000f22000c1e1100 */
[----:B------:R-:W-:Y:S02]  /*5a90*/  IADD3.X R9, PT, PT, R145, UR6, RZ, P1, !PT ;  /* 0x0000000691097c10 */ /* 0x000fe40008ffe4ff */
[----:B------:R-:W-:Y:S01]  /*5aa0*/  IADD3 R10, P2, PT, R140, UR29, RZ ;  /* 0x0000001d8c0a7c10 */ /* 0x000fe2000ff5e0ff */
[----:B------:R-:W4:Y:S01]  /*5ab0*/  LDG.E.U8 R211, desc[UR34][R6.64] ;  /* 0x0000002206d37981 */ /* 0x000f22000c1e1100 */
[----:B------:R-:W-:-:S02]  /*5ac0*/  IADD3 R12, P1, PT, R132, UR29, RZ ;  /* 0x0000001d840c7c10 */ /* 0x000fc4000ff3e0ff */
[----:B------:R-:W-:Y:S01]  /*5ad0*/  IADD3.X R11, PT, PT, R141, UR6, RZ, P2, !PT ;  /* 0x000000068d0b7c10 */ /* 0x000fe200097fe4ff */
[----:B------:R1:W4:Y:S01]  /*5ae0*/  LDG.E.U8 R213, desc[UR34][R8.64] ;  /* 0x0000002208d57981 */ /* 0x000322000c1e1100 */
[----:B------:R-:W-:Y:S02]  /*5af0*/  IADD3.X R13, PT, PT, R133, UR6, RZ, P1, !PT ;  /* 0x00000006850d7c10 */ /* 0x000fe40008ffe4ff */
[----:B0-----:R-:W-:Y:S01]  /*5b00*/  IADD3 R14, P2, PT, R128, UR29, RZ ;  /* 0x0000001d800e7c10 */ /* 0x001fe2000ff5e0ff */
[----:B------:R-:W4:Y:S01]  /*5b10*/  LDG.E.U8 R215, desc[UR34][R10.64] ;  /* 0x000000220ad77981 */ /* 0x000f22000c1e1100 */
[----:B-1----:R-:W-:Y:S02]  /*5b20*/  IADD3 R16, P1, PT, R110, UR29, RZ ;  /* 0x0000001d6e107c10 */ /* 0x002fe4000ff3e0ff */
[----:B------:R-:W-:Y:S01]  /*5b30*/  IADD3.X R15, PT, PT, R129, UR6, RZ, P2, !PT ;  /* 0x00000006810f7c10 */ /* 0x000fe200097fe4ff */
[----:B------:R0:W4:Y:S01]  /*5b40*/  LDG.E.U8 R217, desc[UR34][R12.64] ;  /* 0x000000220cd97981 */ /* 0x000122000c1e1100 */
[----:B------:R-:W-:-:S02]  /*5b50*/  IADD3.X R17, PT, PT, R111, UR6, RZ, P1, !PT ;  /* 0x000000066f117c10 */ /* 0x000fc40008ffe4ff */
[----:B------:R-:W-:Y:S01]  /*5b60*/  IADD3 R192, P2, PT, R116, UR29, RZ ;  /* 0x0000001d74c07c10 */ /* 0x000fe2000ff5e0ff */
[----:B------:R1:W4:Y:S01]  /*5b70*/  LDG.E.U8 R219, desc[UR34][R14.64] ;  /* 0x000000220edb7981 */ /* 0x000322000c1e1100 */
[----:B------:R-:W-:Y:S02]  /*5b80*/  IADD3 R8, P1, PT, R178, UR29, RZ ;  /* 0x0000001db2087c10 */ /* 0x000fe4000ff3e0ff */
[----:B------:R-:W-:Y:S01]  /*5b90*/  IADD3.X R193, PT, PT, R117, UR6, RZ, P2, !PT ;  /* 0x0000000675c17c10 */ /* 0x000fe200097fe4ff */
[----:B------:R0:W4:Y:S01]  /*5ba0*/  LDG.E.U8 R221, desc[UR34][R16.64] ;  /* 0x0000002210dd7981 */ /* 0x000122000c1e1100 */
[----:B------:R-:W-:Y:S02]  /*5bb0*/  IADD3.X R9, PT, PT, R179, UR6, RZ, P1, !PT ;  /* 0x00000006b3097c10 */ /* 0x000fe40008ffe4ff */
[----:B------:R-:W-:Y:S02]  /*5bc0*/  IADD3 R198, P2, PT, R174, UR29, RZ ;  /* 0x0000001daec67c10 */ /* 0x000fe4000ff5e0ff */
[----:B------:R-:W-:Y:S01]  /*5bd0*/  IADD3 R200, P1, PT, R170, UR29, RZ ;  /* 0x0000001daac87c10 */ /* 0x000fe2000ff3e0ff */
[----:B------:R0:W4:Y:S01]  /*5be0*/  LDG.E.U8 R196, desc[UR34][R8.64] ;  /* 0x0000002208c47981 */ /* 0x000122000c1e1100 */
[----:B------:R-:W-:-:S02]  /*5bf0*/  IADD3.X R199, PT, PT, R175, UR6, RZ, P2, !PT ;  /* 0x00000006afc77c10 */ /* 0x000fc400097fe4ff */
[----:B------:R-:W-:Y:S01]  /*5c00*/  IADD3.X R201, PT, PT, R171, UR6, RZ, P1, !PT ;  /* 0x00000006abc97c10 */ /* 0x000fe20008ffe4ff */
[----:B------:R-:W4:Y:S01]  /*5c10*/  LDG.E.U8 R193, desc[UR34][R192.64] ;  /* 0x00000022c0c17981 */ /* 0x000f22000c1e1100 */
[----:B------:R-:W-:Y:S02]  /*5c20*/  IADD3 R4, P2, PT, R166, UR29, RZ ;  /* 0x0000001da6047c10 */ /* 0x000fe4000ff5e0ff */
[----:B------:R-:W-:Y:S01]  /*5c30*/  IADD3 R6, P1, PT, R162, UR29, RZ ;  /* 0x0000001da2067c10 */ /* 0x000fe2000ff3e0ff */
[----:B------:R-:W4:Y:S01]  /*5c40*/  LDG.E.U8 R198, desc[UR34][R198.64] ;  /* 0x00000022c6c67981 */ /* 0x000f22000c1e1100 */
[----:B------:R-:W-:Y:S02]  /*5c50*/  IADD3.X R5, PT, PT, R167, UR6, RZ, P2, !PT ;  /* 0x00000006a7057c10 */ /* 0x000fe400097fe4ff */
[----:B------:R-:W-:Y:S01]  /*5c60*/  IADD3.X R7, PT, PT, R163, UR6, RZ, P1, !PT ;  /* 0x00000006a3077c10 */ /* 0x000fe20008ffe4ff */
[----:B------:R-:W4:Y:S01]  /*5c70*/  LDG.E.U8 R200, desc[UR34][R200.64] ;  /* 0x00000022c8c87981 */ /* 0x000f22000c1e1100 */
[----:B0-----:R-:W-:-:S02]  /*5c80*/  IADD3 R12, P2, PT, R158, UR29, RZ ;  /* 0x0000001d9e0c7c10 */ /* 0x001fc4000ff5e0ff */
[----:B-1----:R-:W-:Y:S01]  /*5c90*/  IADD3 R14, P1, PT, R154, UR29, RZ ;  /* 0x0000001d9a0e7c10 */ /* 0x002fe2000ff3e0ff */
[----:B------:R0:W4:Y:S01]  /*5ca0*/  LDG.E.U8 R204, desc[UR34][R6.64] ;  /* 0x0000002206cc7981 */ /* 0x000122000c1e1100 */
[----:B------:R-:W-:Y:S02]  /*5cb0*/  IADD3.X R13, PT, PT, R159, UR6, RZ, P2, !PT ;  /* 0x000000069f0d7c10 */ /* 0x000fe400097fe4ff */
[----:B------:R-:W-:Y:S01]  /*5cc0*/  IADD3.X R15, PT, PT, R155, UR6, RZ, P1, !PT ;  /* 0x000000069b0f7c10 */ /* 0x000fe20008ffe4ff */
[----:B------:R1:W4:Y:S01]  /*5cd0*/  LDG.E.U8 R202, desc[UR34][R4.64] ;  /* 0x0000002204ca7981 */ /* 0x000322000c1e1100 */
[----:B------:R-:W-:Y:S02]  /*5ce0*/  IADD3 R16, P2, PT, R150, UR29, RZ ;  /* 0x0000001d96107c10 */ /* 0x000fe4000ff5e0ff */
[----:B------:R-:W-:Y:S01]  /*5cf0*/  IADD3 R10, P1, PT, R146, UR29, RZ ;  /* 0x0000001d920a7c10 */ /* 0x000fe2000ff3e0ff */
[----:B------:R-:W4:Y:S01]  /*5d00*/  LDG.E.U8 R206, desc[UR34][R12.64] ;  /* 0x000000220cce7981 */ /* 0x000f22000c1e1100 */
[----:B------:R-:W-:-:S02]  /*5d10*/  IADD3 R208, P3, PT, R118, UR29, RZ ;  /* 0x0000001d76d07c10 */ /* 0x000fc4000ff7e0ff */
[----:B------:R-:W-:Y:S02]  /*5d20*/  IADD3.X R17, PT, PT, R151, UR6, RZ, P2, !PT ;  /* 0x0000000697117c10 */ /* 0x000fe400097fe4ff */
[----:B------:R-:W-:Y:S02]  /*5d30*/  IADD3.X R11, PT, PT, R147, UR6, RZ, P1, !PT ;  /* 0x00000006930b7c10 */ /* 0x000fe40008ffe4ff */
[----:B------:R-:W-:Y:S01]  /*5d40*/  IADD3 R8, P2, PT, R142, UR29, RZ ;  /* 0x0000001d8e087c10 */ /* 0x000fe2000ff5e0ff */
[----:B------:R1:W4:Y:S01]  /*5d50*/  LDG.E.U8 R210, desc[UR34][R16.64] ;  /* 0x0000002210d27981 */ /* 0x000322000c1e1100 */
[----:B0-----:R-:W-:Y:S02]  /*5d60*/  IADD3 R6, P1, PT, R130, UR29, RZ ;  /* 0x0000001d82067c10 */ /* 0x001fe4000ff3e0ff */
[----:B------:R-:W-:Y:S01]  /*5d70*/  IADD3.X R209, PT, PT, R119, UR6, RZ, P3, !PT ;  /* 0x0000000677d17c10 */ /* 0x000fe20009ffe4ff */
[----:B------:R-:W4:Y:S01]  /*5d80*/  LDG.E.U8 R212, desc[UR34][R10.64] ;  /* 0x000000220ad47981 */ /* 0x000f22000c1e1100 */
[----:B------:R-:W-:-:S02]  /*5d90*/  IADD3.X R9, PT, PT, R143, UR6, RZ, P2, !PT ;  /* 0x000000068f097c10 */ /* 0x000fc400097fe4ff */
[----:B------:R-:W-:Y:S01]  /*5da0*/  IADD3.X R7, PT, PT, R131, UR6, RZ, P1, !PT ;  /* 0x0000000683077c10 */ /* 0x000fe20008ffe4ff */
[----:B------:R-:W4:Y:S01]  /*5db0*/  LDG.E.U8 R195, desc[UR34][R208.64] ;  /* 0x00000022d0c37981 */ /* 0x000f22000c1e1100 */
[----:B-1----:R-:W-:Y:S02]  /*5dc0*/  IADD3 R4, P3, PT, R138, UR29, RZ ;  /* 0x0000001d8a047c10 */ /* 0x002fe4000ff7e0ff */
[----:B------:R-:W-:Y:S01]  /*5dd0*/  IADD3 R16, P1, PT, R124, UR29, RZ ;  /* 0x0000001d7c107c10 */ /* 0x000fe2000ff3e0ff */
[----:B------:R0:W4:Y:S01]  /*5de0*/  LDG.E.U8 R214, desc[UR34][R8.64] ;  /* 0x0000002208d67981 */ /* 0x000122000c1e1100 */
[----:B------:R-:W-:Y:S02]  /*5df0*/  IADD3.X R5, PT, PT, R139, UR6, RZ, P3, !PT ;  /* 0x000000068b057c10 */ /* 0x000fe40009ffe4ff */
[----:B------:R-:W-:Y:S01]  /*5e00*/  IADD3.X R17, PT, PT, R125, UR6, RZ, P1, !PT ;  /* 0x000000067d117c10 */ /* 0x000fe20008ffe4ff */
[----:B------:R-:W4:Y:S01]  /*5e10*/  LDG.E.U8 R218, desc[UR34][R6.64] ;  /* 0x0000002206da7981 */ /* 0x000f22000c1e1100 */
[----:B------:R-:W-:-:S03]  /*5e20*/  IADD3 R12, P3, PT, R120, UR29, RZ ;  /* 0x0000001d780c7c10 */ /* 0x000fc6000ff7e0ff */
[----:B------:R1:W4:Y:S01]  /*5e30*/  LDG.E.U8 R208, desc[UR34][R14.64] ;  /* 0x000000220ed07981 */ /* 0x000322000c1e1100 */
[----:B0-----:R-:W-:Y:S02]  /*5e40*/  IADD3 R8, P1, PT, R126, UR29, RZ ;  /* 0x0000001d7e087c10 */ /* 0x001fe4000ff3e0ff */
[----:B------:R-:W-:Y:S01]  /*5e50*/  IADD3.X R13, PT, PT, R121, UR6, RZ, P3, !PT ;  /* 0x00000006790d7c10 */ /* 0x000fe20009ffe4ff */
[----:B------:R-:W4:Y:S01]  /*5e60*/  LDG.E.U8 R216, desc[UR34][R4.64] ;  /* 0x0000002204d87981 */ /* 0x000f22000c1e1100 */
[----:B------:R-:W-:-:S03]  /*5e70*/  IADD3.X R9, PT, PT, R127, UR6, RZ, P1, !PT ;  /* 0x000000067f097c10 */ /* 0x000fc60008ffe4ff */
[----:B------:R-:W4:Y:S01]  /*5e80*/  LDG.E.U8 R220, desc[UR34][R12.64] ;  /* 0x000000220cdc7981 */ /* 0x000f22000c1e1100 */
[----:B-1----:R-:W-:-:S03]  /*5e90*/  IADD3 R14, P2, PT, R122, UR29, RZ ;  /* 0x0000001d7a0e7c10 */ /* 0x002fc6000ff5e0ff */
[----:B------:R-:W4:Y:S01]  /*5ea0*/  LDG.E.U8 R224, desc[UR34][R16.64] ;  /* 0x0000002210e07981 */ /* 0x000f22000c1e1100 */
[----:B------:R-:W-:-:S03]  /*5eb0*/  IADD3.X R15, PT, PT, R123, UR6, RZ, P2, !PT ;  /* 0x000000067b0f7c10 */ /* 0x000fc600097fe4ff */
[----:B------:R-:W4:Y:S04]  /*5ec0*/  LDG.E.U8 R192, desc[UR34][R8.64] ;  /* 0x0000002208c07981 */ /* 0x000f28000c1e1100 */
[----:B------:R0:W4:Y:S01]  /*5ed0*/  LDG.E.U8 R222, desc[UR34][R14.64] ;  /* 0x000000220ede7981 */ /* 0x000122000c1e1100 */
[----:B------:R-:W-:Y:S01]  /*5ee0*/  FADD R199, -R182, R21 ;  /* 0x00000015b6c77221 */ /* 0x000fe20000000100 */
[----:B------:R-:W-:Y:S02]  /*5ef0*/  F2FP.SATFINITE.E4M3.F32.PACK_AB_MERGE_C R201, R23, R18, RZ ;  /* 0x0000001217c9723e */ /* 0x000fe400048070ff */
[----:B------:R-:W-:Y:S02]  /*5f00*/  F2FP.SATFINITE.E4M3.F32.PACK_AB_MERGE_C R209, R20, R27, RZ ;  /* 0x0000001b14d1723e */ /* 0x000fe400048070ff */
[----:B------:R-:W-:-:S02]  /*5f10*/  F2FP.SATFINITE.E4M3.F32.PACK_AB_MERGE_C R223, R22, R25, RZ ;  /* 0x0000001916df723e */ /* 0x000fc400048070ff */
[----:B------:R-:W-:Y:S01]  /*5f20*/  F2FP.SATFINITE.E4M3.F32.PACK_AB_MERGE_C R225, R19, R24, RZ ;  /* 0x0000001813e1723e */ /* 0x000fe200048070ff */
[----:B------:R-:W-:-:S06]  /*5f30*/  FMUL R199, R199, 1.4426950216293334961 ;  /* 0x3fb8aa3bc7c77820 */ /* 0x000fcc0000400000 */
[----:B------:R-:W1:Y:S01]  /*5f40*/  MUFU.EX2 R199, R199 ;  /* 0x000000c700c77308 */ /* 0x000e620000000800 */
[----:B------:R-:W-:Y:S02]  /*5f50*/  F2FP.SATFINITE.E4M3.F32.PACK_AB_MERGE_C R113, R194, R113, R209 ;  /* 0x00000071c271723e */ /* 0x000fe400048070d1 */
[----:B------:R-:W-:Y:S02]  /*5f60*/  F2FP.SATFINITE.E4M3.F32.PACK_AB_MERGE_C R112, R191, R112, R201 ;  /* 0x00000070bf70723e */ /* 0x000fe400048070c9 */
[----:B------:R-:W-:Y:S02]  /*5f70*/  F2FP.SATFINITE.E4M3.F32.PACK_AB_MERGE_C R114, R189, R114, R223 ;  /* 0x00000072bd72723e */ /* 0x000fe400048070df */
[----:B------:R-:W-:Y:S01]  /*5f80*/  F2FP.SATFINITE.E4M3.F32.PACK_AB_MERGE_C R115, R115, R190, R225 ;  /* 0x000000be7373723e */ /* 0x000fe200048070e1 */
[----:B------:R-:W-:Y:S01]  /*5f90*/  ULEA UR14, UR27, UR17, 0x3 ;  /* 0x000000111b0e7291 */ /* 0x000fe2000f8e18ff */
[----:B------:R-:W-:-:S03]  /*5fa0*/  UMOV UR6, UR7 ;  /* 0x0000000700067c82 */ /* 0x000fc60008000000 */
[----:B------:R-:W-:Y:S01]  /*5fb0*/  UIADD3 UR14, UPT, UPT, UR14, 0x9000, URZ ;  /* 0x000090000e0e7890 */ /* 0x000fe2000fffe0ff */
[----:B--2---:R-:W-:Y:S04]  /*5fc0*/  STS.U8 [R44+UR17+0x6000], R29 ;  /* 0x0060001d2c007988 */ /* 0x004fe80008000011 */
[----:B---3--:R-:W-:Y:S04]  /*5fd0*/  STS.U8 [R44+UR17+0x6200], R31 ;  /* 0x0062001f2c007988 */ /* 0x008fe80008000011 */
[----:B-----5:R-:W-:Y:S04]  /*5fe0*/  STS.U8 [R44+UR17+0x6400], R33 ;  /* 0x006400212c007988 */ /* 0x020fe80008000011 */
[----:B------:R0:W-:Y:S02]  /*5ff0*/  STS.U8 [R44+UR17+0x6600], R35 ;  /* 0x006600232c007988 */ /* 0x0001e40008000011 */
[----:B0-----:R-:W-:Y:S01]  /*6000*/  LDTM.16dp32bit_t0_t15.x32 R4, tmem[UR15] ;  /* 0x0000000f000479ee */ /* 0x001fe20008a80000 */
[----:B------:R-:W1:Y:S01]  /*6010*/  LDTM.16dp32bit_t16_t31.x32 R4, tmem[UR15+0x20] ;  /* 0x0000200f000479ee */ /* 0x000e620008aa0000 */
[----:B------:R0:W-:Y:S04]  /*6020*/  STS.U8 [R44+UR17+0x6800], R197 ;  /* 0x006800c52c007988 */ /* 0x0001e80008000011 */
[----:B------:R0:W-:Y:S04]  /*6030*/  STS.U8 [R44+UR17+0x6a00], R203 ;  /* 0x006a00cb2c007988 */ /* 0x0001e80008000011 */
[----:B------:R0:W-:Y:S04]  /*6040*/  STS.U8 [R44+UR17+0x6c00], R205 ;  /* 0x006c00cd2c007988 */ /* 0x0001e80008000011 */
[----:B----4-:R0:W-:Y:S04]  /*6050*/  STS.U8 [R44+UR17+0x6e00], R207 ;  /* 0x006e00cf2c007988 */ /* 0x0101e80008000011 */
[----:B------:R0:W-:Y:S04]  /*6060*/  STS.U8 [R44+UR17+0x7000], R211 ;  /* 0x007000d32c007988 */ /* 0x0001e80008000011 */
[----:B------:R0:W-:Y:S01]  /*6070*/  STS.U8 [R44+UR17+0x7200], R213 ;  /* 0x007200d52c007988 */ /* 0x0001e20008000011 */
[----:B-1----:R-:W-:-:S03]  /*6080*/  FMUL R4, R199, R4 ;  /* 0x00000004c7047220 */ /* 0x002fc60000400000 */
[----:B------:R0:W-:Y:S01]  /*6090*/  STS.U8 [R44+UR17+0x7400], R215 ;  /* 0x007400d72c007988 */ /* 0x0001e20008000011 */
[C---:B------:R-:W-:Y:S01]  /*60a0*/  FMUL R5, R199.reuse, R5 ;  /* 0x00000005c7057220 */ /* 0x040fe20000400000 */
[C---:B------:R-:W-:Y:S01]  /*60b0*/  FMUL R6, R199.reuse, R6 ;  /* 0x00000006c7067220 */ /* 0x040fe20000400000 */
[C---:B------:R-:W-:Y:S01]  /*60c0*/  FMUL R7, R199.reuse, R7 ;  /* 0x00000007c7077220 */ /* 0x040fe20000400000 */
        /* <DEDUP_REMOVED lines=31> */
[----:B------:R-:W-:Y:S01]  /*62c0*/  FMUL R35, R199, R35 ;  /* 0x00000023c7237220 */ /* 0x000fe20000400000 */
        /* <DEDUP_REMOVED lines=17> */
[----:B------:R0:W-:Y:S01]  /*63e0*/  STS.128 [R136+0x8000], R112 ;  /* 0x0080007088007388 */ /* 0x0001e20000000c00 */
[----:B------:R-:W-:Y:S01]  /*63f0*/  NOP ;  /* 0x0000000000007918 */ /* 0x000fe20000000000 */
[----:B------:R0:W-:Y:S01]  /*6400*/  STTM.16dp32bit_t0_t15.x32 tmem[UR15], R4 ;  /* 0x00000004000079ed */ /* 0x0001e20008a8000f */
[----:B------:R0:W-:Y:S01]  /*6410*/  STTM.16dp32bit_t16_t31.x32 tmem[UR15+0x20], R4 ;  /* 0x00002004000079ed */ /* 0x0001e20008aa000f */
[----:B------:R-:W1:Y:S02]  /*6420*/  FENCE.VIEW.ASYNC.T ;  /* 0x00000000000073c6 */ /* 0x000e640000000200 */
[----:B-1----:R-:W-:Y:S06]  /*6430*/  BAR.SYNC.DEFER_BLOCKING 0x0 ;  /* 0x0000000000007b1d */ /* 0x002fec0000010000 */
[----:B------:R1:W-:Y:S06]  /*6440*/  MEMBAR.ALL.CTA ;  /* 0x0000000000007992 */ /* 0x0003ec0000008000 */
[----:B-1----:R-:W1:Y:S02]  /*6450*/  FENCE.VIEW.ASYNC.S ;  /* 0x00000000000073c6 */ /* 0x002e640000000000 */
[----:B-1----:R-:W-:Y:S06]  /*6460*/  BAR.SYNC.DEFER_BLOCKING 0x0 ;  /* 0x0000000000007b1d */ /* 0x002fec0000010000 */
[----:B------:R-:W-:Y:S05]  /*6470*/  BRA.U UP3, `(.L_x_15) ;  /* 0x00000001033c7547 */ /* 0x000fea000b800000 */
[----:B------:R-:W-:Y:S01]  /*6480*/  UMOV UR36, UR32 ;  /* 0x0000002000247c82 */ /* 0x000fe20008000000 */
[----:B------:R-:W-:Y:S01]  /*6490*/  UMOV UR37, 0x80004020 ;  /* 0x8000402000257882 */ /* 0x000fe20000000000 */
[----:B------:R-:W-:Y:S01]  /*64a0*/  UMOV UR10, UR4 ;  /* 0x00000004000a7c82 */ /* 0x000fe20008000000 */
[----:B------:R-:W-:Y:S01]  /*64b0*/  UMOV UR11, 0x80004020 ;  /* 0x80004020000b7882 */ /* 0x000fe20000000000 */
[----:B------:R-:W-:Y:S01]  /*64c0*/  UMOV UR38, 0x0 ;  /* 0x0000000000267882 */ /* 0x000fe20000000000 */
[----:B------:R-:W-:Y:S01]  /*64d0*/  UMOV UR39, 0x4200010 ;  /* 0x0420001000277882 */ /* 0x000fe20000000000 */
[----:B------:R-:W-:Y:S01]  /*64e0*/  UMOV UR8, UR14 ;  /* 0x0000000e00087c82 */ /* 0x000fe20008000000 */
[----:B------:R-:W-:Y:S01]  /*64f0*/  UMOV UR9, URZ ;  /* 0x000000ff00097c82 */ /* 0x000fe20008000000 */
[----:B------:R-:W-:Y:S01]  /*6500*/  UMOV UR54, 0x0 ;  /* 0x0000000000367882 */ /* 0x000fe20000000000 */
[----:B------:R-:W-:Y:S01]  /*6510*/  UMOV UR55, 0x4200010 ;  /* 0x0420001000377882 */ /* 0x000fe20000000000 */
[----:B------:R1:W-:Y:S01]  /*6520*/  UTCQMMA gdesc[UR36], gdesc[UR10], tmem[UR16], tmem[UR38], idesc[UR39], UPT ;  /* 0x00ff260a240075ea */ /* 0x0003e2000b800310 */
[----:B------:R-:W-:Y:S01]  /*6530*/  UMOV UR7, UR8 ;  /* 0x0000000800077c82 */ /* 0x000fe20008000000 */
[----:B------:R1:W-:Y:S01]  /*6540*/  UTCQMMA gdesc[UR42], gdesc[UR24], tmem[UR16], tmem[UR54], idesc[UR55], UPT ;  /* 0x00ff36182a0075ea */ /* 0x0003e2000b800310 */
[----:B------:R1:W-:Y:S01]  /*6550*/  UTCBAR [UR7], URZ ;  /* 0x000000ff070073e9 */ /* 0x0003e200080000ff */
[----:B------:R-:W-:-:S02]  /*6560*/  NOP ;  /* 0x0000000000007918 */ /* 0x000fc40000000000 */
.L_x_15:
[----:B------:R-:W-:Y:S01]  /*6570*/  UISETP.GE.U32.AND UP0, UPT, UR31, UR18, UPT ;  /* 0x000000121f00728c */ /* 0x000fe2000bf06070 */
[----:B------:R-:W-:Y:S01]  /*6580*/  FFMA R183, R199, R183, R188 ;  /* 0x000000b7c7b77223 */ /* 0x000fe200000000bc */
[----:B------:R-:W-:Y:S01]  /*6590*/  UIADD3 UR27, UPT, UPT, UR27, 0x1, URZ ;  /* 0x000000011b1b7890 */ /* 0x000fe2000fffe0ff */
[----:B------:R-:W-:Y:S01]  /*65a0*/  IMAD.IADD R185, R137, 0x1, R185 ;  /* 0x0000000189b97824 */ /* 0x000fe200078e02b9 */
[----:B------:R-:W-:Y:S01]  /*65b0*/  UISETP.GE.U32.AND.EX UP0, UPT, UR40, URZ, UPT, UP0 ;  /* 0x000000ff2800728c */ /* 0x000fe2000bf06100 */
[----:B0-----:R-:W-:Y:S01]  /*65c0*/  IMAD.U32 R26, RZ, RZ, UR6 ;  /* 0x00000006ff1a7e24 */ /* 0x001fe2000f8e00ff */
[----:B------:R-:W-:Y:S01]  /*65d0*/  UISETP.GT.AND UP4, UPT, UR27, 0x1, UPT ;  /* 0x000000011b00788c */ /* 0x000fe2000bf84270 */
[----:B------:R-:W-:Y:S01]  /*65e0*/  IMAD.MOV.U32 R21, RZ, RZ, R182 ;  /* 0x000000ffff157224 */ /* 0x000fe200078e00b6 */
[----:B------:R-:W-:Y:S02]  /*65f0*/  UIADD3 UR29, UPT, UPT, UR26, UR29, URZ ;  /* 0x0000001d1a1d7290 */ /* 0x000fe4000fffe0ff */
[----:B-1----:R-:W-:-:S02]  /*6600*/  USEL UR7, URZ, 0x1, !UP4 ;  /* 0x00000001ff077887 */ /* 0x002fc4000e000000 */
[----:B------:R-:W-:Y:S02]  /*6610*/  USEL UR27, UR27, URZ, !UP4 ;  /* 0x000000ff1b1b7287 */ /* 0x000fe4000e000000 */
[----:B------:R-:W-:Y:S01]  /*6620*/  ULOP3.LUT UR7, UR6, UR7, URZ, 0x3c, !UPT ;  /* 0x0000000706077292 */ /* 0x000fe2000f8e3cff */
[----:B------:R-:W-:Y:S01]  /*6630*/  UMOV UR10, UR31 ;  /* 0x0000001f000a7c82 */ /* 0x000fe20008000000 */
[----:B------:R-:W-:Y:S01]  /*6640*/  UMOV UR11, UR40 ;  /* 0x00000028000b7c82 */ /* 0x000fe20008000000 */
[----:B------:R-:W-:Y:S09]  /*6650*/  BRA.U !UP0, `(.L_x_16) ;  /* 0xffffffd908e87547 */ /* 0x000ff2000b83ffff */
.L_x_11:
[----:B------:R-:W-:Y:S01]  /*6660*/  UISETP.GE.AND UP0, UPT, UR33, 0x1, UPT ;  /* 0x000000012100788c */ /* 0x000fe2000bf06270 */
[C---:B------:R-:W-:Y:S01]  /*6670*/  IMAD.SHL.U32 R4, R37.reuse, 0x20, RZ ;  /* 0x0000002025047824 */ /* 0x040fe200078e00ff */
[----:B------:R-:W-:Y:S01]  /*6680*/  SHF.R.S32.HI R40, RZ, 0x5, R37 ;  /* 0x00000005ff287819 */ /* 0x000fe20000011425 */
[----:B------:R-:W-:-:S03]  /*6690*/  IMAD.SHL.U32 R39, R37, 0x10, RZ ;  /* 0x0000001025277824 */ /* 0x000fc600078e00ff */
[----:B------:R-:W-:Y:S02]  /*66a0*/  LOP3.LUT R4, R4, 0x300, RZ, 0xc0, !PT ;  /* 0x0000030004047812 */ /* 0x000fe400078ec0ff */
[----:B------:R-:W-:Y:S02]  /*66b0*/  SGXT R40, R40, 0x1 ;  /* 0x000000012828781a */ /* 0x000fe40000000200 */
[----:B------:R-:W-:Y:S01]  /*66c0*/  LOP3.LUT R41, R4, 0x870, R39, 0xf8, !PT ;  /* 0x0000087004297812 */ /* 0x000fe200078ef827 */
[----:B------:R-:W-:Y:S06]  /*66d0*/  BRA.U !UP0, `(.L_x_17) ;  /* 0x0000000108107547 */ /* 0x000fec000b800000 */
[----:B------:R-:W-:-:S06]  /*66e0*/  USHF.L.U32 UR6, UR6, 0x1f, URZ ;  /* 0x0000001f06067899 */ /* 0x000fcc00080006ff */
[----:B------:R-:W-:-:S04]  /*66f0*/  IMAD.U32 R4, RZ, RZ, UR6 ;  /* 0x00000006ff047e24 */ /* 0x000fc8000f8e00ff */
[----:B------:R-:W1:Y:S02]  /*6700*/  SYNCS.PHASECHK.TRANS64.TRYWAIT P0, [UR14], R4 ;  /* 0x00000004ff0075a7 */ /* 0x000e64000800110e */
[----:B-1----:R-:W-:Y:S05]  /*6710*/  @!P0 BRA `(.L_x_18) ;  /* 0x0000001c00c08947 */ /* 0x002fea0003800000 */
.L_x_17:
[----:B------:R-:W-:Y:S01]  /*6720*/  BAR.SYNC.DEFER_BLOCKING 0x0 ;  /* 0x0000000000007b1d */ /* 0x000fe20000010000 */
[----:B------:R-:W-:Y:S01]  /*6730*/  FSETP.GT.AND P0, PT, |R183|, 8.50705917302346158658e+37, PT ;  /* 0x7e800000b700780b */ /* 0x000fe20003f04200 */
[----:B0-----:R-:W-:Y:S01]  /*6740*/  IMAD.SHL.U32 R43, R37, 0x4, RZ ;  /* 0x00000004252b7824 */ /* 0x001fe200078e00ff */
[----:B------:R-:W-:Y:S02]  /*6750*/  FSETP.GEU.AND P2, PT, |R183|, 1.175494350822287508e-38, PT ;  /* 0x00800000b700780b */ /* 0x000fe40003f4e200 */
[----:B------:R-:W-:Y:S01]  /*6760*/  LOP3.LUT R42, R39, 0x30, RZ, 0xc0, !PT ;  /* 0x00000030272a7812 */ /* 0x000fe200078ec0ff */
[C---:B------:R-:W-:Y:S01]  /*6770*/  FMUL R39, R183.reuse, 8388608 ;  /* 0x4b000000b7277820 */ /* 0x040fe20000400000 */
[----:B------:R-:W-:Y:S01]  /*6780*/  FSETP.GEU.AND P1, PT, R183, 1.175494350822287508e-38, PT ;  /* 0x00800000b700780b */ /* 0x000fe20003f2e000 */
[----:B------:R-:W0:Y:S01]  /*6790*/  LDC R48, c[0x0][0x3e8] ;  /* 0x0000fa00ff307b82 */ /* 0x000e220000000800 */
[----:B------:R-:W-:Y:S01]  /*67a0*/  SHF.R.S32.HI R44, RZ, 0x2, R37 ;  /* 0x00000002ff2c7819 */ /* 0x000fe20000011425 */
[----:B------:R-:W1:Y:S01]  /*67b0*/  LDCU.64 UR4, c[0x0][0x3e0] ;  /* 0x00007c00ff0477ac */ /* 0x000e620008000a00 */
[----:B------:R-:W-:-:S02]  /*67c0*/  FSEL R46, R39, R183, !P1 ;  /* 0x000000b7272e7208 */ /* 0x000fc40004800000 */
[----:B------:R-:W-:Y:S01]  /*67d0*/  LOP3.LUT R45, R42, 0x3c0, R43, 0xf8, !PT ;  /* 0x000003c02a2d7812 */ /* 0x000fe200078ef82b */
[----:B------:R-:W-:Y:S01]  /*67e0*/  @P0 FMUL R183, R183, 0.25 ;  /* 0x3e800000b7b70820 */ /* 0x000fe20000400000 */
[----:B------:R-:W-:Y:S01]  /*67f0*/  IMAD.SHL.U32 R43, R37, 0x80, RZ ;  /* 0x00000080252b7824 */ /* 0x000fe200078e00ff */
[----:B------:R-:W-:Y:S01]  /*6800*/  SGXT R44, R44, 0x1 ;  /* 0x000000012c2c781a */ /* 0x000fe20000000200 */
[----:B------:R-:W2:Y:S01]  /*6810*/  LDC.64 R56, c[0x0][0x398] ;  /* 0x0000e600ff387b82 */ /* 0x000ea20000000a00 */
[----:B------:R-:W-:Y:S01]  /*6820*/  @!P2 FMUL R183, R183, 16777216 ;  /* 0x4b800000b7b7a820 */ /* 0x000fe20000400000 */
[----:B------:R-:W-:Y:S01]  /*6830*/  LOP3.LUT R41, R41, 0x1040, R40, 0x78, !PT ;  /* 0x0000104029297812 */ /* 0x000fe200078e7828 */
[----:B------:R-:W-:Y:S01]  /*6840*/  IMAD.SHL.U32 R40, R37, 0x2, RZ ;  /* 0x0000000225287824 */ /* 0x000fe200078e00ff */
[----:B------:R-:W-:Y:S01]  /*6850*/  LOP3.LUT R44, R45, 0x1040, R44, 0x78, !PT ;  /* 0x000010402d2c7812 */ /* 0x000fe200078e782c */
[----:B------:R-:W3:Y:S01]  /*6860*/  MUFU.RCP R39, R183 ;  /* 0x000000b700277308 */ /* 0x000ee20000001000 */
[----:B------:R-:W-:Y:S01]  /*6870*/  LOP3.LUT R43, R43, 0x400, RZ, 0xc0, !PT ;  /* 0x000004002b2b7812 */ /* 0x000fe200078ec0ff */
[----:B------:R-:W4:Y:S02]  /*6880*/  @!P4 SYNCS.CCTL.IV [UR17+0x9000] ;  /* 0x00900000ff00c9b1 */ /* 0x000f240008000011 */
[----:B----4-:R-:W-:Y:S01]  /*6890*/  BAR.SYNC.DEFER_BLOCKING 0x0 ;  /* 0x0000000000007b1d */ /* 0x010fe20000010000 */
[----:B------:R-:W-:Y:S01]  /*68a0*/  IADD3 R43, PT, PT, R44, UR17, R43 ;  /* 0x000000112c2b7c10 */ /* 0x000fe2000fffe02b */
[----:B-1----:R-:W-:Y:S01]  /*68b0*/  UIMAD UR4, UR19, UR4, URZ ;  /* 0x00000004130472a4 */ /* 0x002fe2000f8e02ff */
[----:B------:R-:W-:-:S04]  /*68c0*/  LOP3.LUT R40, R40, 0x80, RZ, 0xc0, !PT ;  /* 0x0000008028287812 */ /* 0x000fc800078ec0ff */
[----:B------:R-:W-:Y:S01]  /*68d0*/  IADD3 R40, PT, PT, R41, UR17, R40 ;  /* 0x0000001129287c10 */ /* 0x000fe2000fffe028 */
[----:B------:R-:W-:Y:S01]  /*68e0*/  LDTM.16dp32bit_t0_t15.x32 R4, tmem[UR15] ;  /* 0x0000000f000479ee */ /* 0x000fe20008a80000 */
[----:B------:R-:W1:Y:S01]  /*68f0*/  LDTM.16dp32bit_t16_t31.x32 R4, tmem[UR15+0x20] ;  /* 0x0000200f000479ee */ /* 0x000e620008aa0000 */
[----:B------:R-:W4:Y:S01]  /*6900*/  @!P4 SYNCS.CCTL.IV [UR17+0x9008] ;  /* 0x00900800ff00c9b1 */ /* 0x000f220008000011 */
[----:B------:R-:W-:Y:S01]  /*6910*/  NOP ;  /* 0x0000000000007918 */ /* 0x000fe20000000000 */
[----:B-1----:R-:W-:Y:S01]  /*6920*/  @P0 FMUL R4, R4, 0.25 ;  /* 0x3e80000004040820 */ /* 0x002fe20000400000 */
[----:B------:R-:W-:Y:S01]  /*6930*/  @P0 FMUL R5, R5, 0.25 ;  /* 0x3e80000005050820 */ /* 0x000fe20000400000 */
        /* <DEDUP_REMOVED lines=18> */
[----:B------:R-:W-:Y:S01]  /*6a60*/  @!P2 FMUL R4, R4, 16777216 ;  /* 0x4b8000000404a820 */ /* 0x000fe20000400000 */
        /* <DEDUP_REMOVED lines=25> */
[C---:B---3--:R-:W-:Y:S01]  /*6c00*/  FMUL R4, R39.reuse, R4 ;  /* 0x0000000427047220 */ /* 0x048fe20000400000 */
        /* <DEDUP_REMOVED lines=11> */
[----:B------:R-:W-:Y:S01]  /*6cc0*/  @!P2 FMUL R26, R26, 16777216 ;  /* 0x4b8000001a1aa820 */ /* 0x000fe20000400000 */
[----:B------:R-:W-:Y:S01]  /*6cd0*/  @!P2 FMUL R27, R27, 16777216 ;  /* 0x4b8000001b1ba820 */ /* 0x000fe20000400000 */
[----:B------:R-:W-:Y:S01]  /*6ce0*/  @!P2 FMUL R30, R30, 16777216 ;  /* 0x4b8000001e1ea820 */ /* 0x000fe20000400000 */
[----:B------:R-:W-:Y:S01]  /*6cf0*/  @!P2 FMUL R31, R31, 16777216 ;  /* 0x4b8000001f1fa820 */ /* 0x000fe20000400000 */
[----:B------:R-:W-:Y:S01]  /*6d00*/  @P0 FMUL R32, R32, 0.25 ;  /* 0x3e80000020200820 */ /* 0x000fe20000400000 */
[----:B------:R-:W-:Y:S01]  /*6d10*/  @P0 FMUL R33, R33, 0.25 ;  /* 0x3e80000021210820 */ /* 0x000fe20000400000 */
        /* <DEDUP_REMOVED lines=10> */
[----:B------:R-:W-:Y:S01]  /*6dc0*/  F2FP.SATFINITE.E4M3.F32.PACK_AB_MERGE_C R4, R5, R4, RZ ;  /* 0x000000040504723e */ /* 0x000fe200048070ff */
[----:B------:R-:W-:Y:S01]  /*6dd0*/  @P0 FMUL R18, R18, 0.25 ;  /* 0x3e80000012120820 */ /* 0x000fe20000400000 */
[----:B------:R-:W-:Y:S01]  /*6de0*/  F2FP.SATFINITE.E4M3.F32.PACK_AB_MERGE_C R6, R7, R6, RZ ;  /* 0x000000060706723e */ /* 0x000fe200048070ff */
[----:B------:R-:W-:Y:S01]  /*6df0*/  @P0 FMUL R19, R19, 0.25 ;  /* 0x3e80000013130820 */ /* 0x000fe20000400000 */
[----:B------:R-:W-:Y:S01]  /*6e00*/  F2FP.SATFINITE.E4M3.F32.PACK_AB_MERGE_C R8, R9, R8, RZ ;  /* 0x000000080908723e */ /* 0x000fe200048070ff */
[----:B------:R-:W-:Y:S01]  /*6e10*/  FMUL R26, R39, R26 ;  /* 0x0000001a271a7220 */ /* 0x000fe20000400000 */
[----:B------:R-:W-:Y:S01]  /*6e20*/  F2FP.SATFINITE.E4M3.F32.PACK_AB_MERGE_C R10, R11, R10, RZ ;  /* 0x0000000a0b0a723e */ /* 0x000fe200048070ff */
[----:B------:R-:W-:Y:S01]  /*6e30*/  FMUL R27, R39, R27 ;  /* 0x0000001b271b7220 */ /* 0x000fe20000400000 */
[----:B------:R-:W-:Y:S01]  /*6e40*/  F2FP.SATFINITE.E4M3.F32.PACK_AB_MERGE_C R12, R13, R12, RZ ;  /* 0x0000000c0d0c723e */ /* 0x000fe200048070ff */
[----:B------:R-:W-:Y:S01]  /*6e50*/  FMUL R30, R39, R30 ;  /* 0x0000001e271e7220 */ /* 0x000fe20000400000 */
[----:B------:R-:W-:Y:S01]  /*6e60*/  F2FP.SATFINITE.E4M3.F32.PACK_AB_MERGE_C R14, R15, R14, RZ ;  /* 0x0000000e0f0e723e */ /* 0x000fe200048070ff */
[----:B------:R-:W-:Y:S01]  /*6e70*/  FMUL R31, R39, R31 ;  /* 0x0000001f271f7220 */ /* 0x000fe20000400000 */
[----:B------:R-:W-:Y:S01]  /*6e80*/  @!P2 FMUL R32, R32, 16777216 ;  /* 0x4b8000002020a820 */ /* 0x000fe20000400000 */
[----:B------:R-:W-:Y:S01]  /*6e90*/  @!P2 FMUL R33, R33, 16777216 ;  /* 0x4b8000002121a820 */ /* 0x000fe20000400000 */
[C---:B------:R-:W-:Y:S01]  /*6ea0*/  FMUL R22, R39.reuse, R22 ;  /* 0x0000001627167220 */ /* 0x040fe20000400000 */
[----:B------:R-:W-:Y:S01]  /*6eb0*/  FMUL R23, R39, R23 ;  /* 0x0000001727177220 */ /* 0x000fe20000400000 */
[----:B------:R-:W-:Y:S01]  /*6ec0*/  F2FP.SATFINITE.E4M3.F32.PACK_AB_MERGE_C R16, R17, R16, RZ ;  /* 0x000000101110723e */ /* 0x000fe200048070ff */
[----:B------:R-:W-:Y:S01]  /*6ed0*/  @!P2 FMUL R18, R18, 16777216 ;  /* 0x4b8000001212a820 */ /* 0x000fe20000400000 */
[----:B------:R-:W-:Y:S01]  /*6ee0*/  F2FP.SATFINITE.E4M3.F32.PACK_AB_MERGE_C R20, R21, R20, RZ ;  /* 0x000000141514723e */ /* 0x000fe200048070ff */
[----:B------:R-:W-:Y:S01]  /*6ef0*/  @!P2 FMUL R19, R19, 16777216 ;  /* 0x4b8000001313a820 */ /* 0x000fe20000400000 */
[----:B------:R-:W-:Y:S01]  /*6f00*/  F2FP.SATFINITE.E4M3.F32.PACK_AB_MERGE_C R24, R25, R24, RZ ;  /* 0x000000181918723e */ /* 0x000fe200048070ff */
[----:B------:R-:W-:Y:S01]  /*6f10*/  FMUL R32, R39, R32 ;  /* 0x0000002027207220 */ /* 0x000fe20000400000 */
[----:B------:R-:W-:Y:S01]  /*6f20*/  F2FP.SATFINITE.E4M3.F32.PACK_AB_MERGE_C R28, R29, R28, RZ ;  /* 0x0000001c1d1c723e */ /* 0x000fe200048070ff */
[C---:B------:R-:W-:Y:S01]  /*6f30*/  FMUL R33, R39.reuse, R33 ;  /* 0x0000002127217220 */ /* 0x040fe20000400000 */
[----:B------:R-:W-:Y:S01]  /*6f40*/  LOP3.LUT R13, R4, 0xffff, RZ, 0xc0, !PT ;  /* 0x0000ffff040d7812 */ /* 0x000fe200078ec0ff */
[C---:B------:R-:W-:Y:S01]  /*6f50*/  FMUL R18, R39.reuse, R18 ;  /* 0x0000001227127220 */ /* 0x040fe20000400000 */
[----:B------:R-:W-:Y:S01]  /*6f60*/  LOP3.LUT R17, R6, 0xffff, RZ, 0xc0, !PT ;  /* 0x0000ffff06117812 */ /* 0x000fe200078ec0ff */
[----:B------:R-:W-:Y:S01]  /*6f70*/  FMUL R19, R39, R19 ;  /* 0x0000001327137220 */ /* 0x000fe20000400000 */
[----:B------:R-:W-:Y:S01]  /*6f80*/  LOP3.LUT R44, R8, 0xffff, RZ, 0xc0, !PT ;  /* 0x0000ffff082c7812 */ /* 0x000fe200078ec0ff */
[----:B------:R-:W-:Y:S01]  /*6f90*/  @P0 FMUL R34, R34, 0.25 ;  /* 0x3e80000022220820 */ /* 0x000fe20000400000 */
[----:B------:R-:W-:Y:S01]  /*6fa0*/  LOP3.LUT R10, R10, 0xffff, RZ, 0xc0, !PT ;  /* 0x0000ffff0a0a7812 */ /* 0x000fe200078ec0ff */
[----:B------:R-:W-:Y:S01]  /*6fb0*/  @P0 FMUL R35, R35, 0.25 ;  /* 0x3e80000023230820 */ /* 0x000fe20000400000 */
[----:B------:R-:W-:Y:S01]  /*6fc0*/  LOP3.LUT R21, R12, 0xffff, RZ, 0xc0, !PT ;  /* 0x0000ffff0c157812 */ /* 0x000fe200078ec0ff */
[----:B------:R-:W-:Y:S01]  /*6fd0*/  @!P2 FMUL R34, R34, 16777216 ;  /* 0x4b8000002222a820 */ /* 0x000fe20000400000 */
[----:B------:R-:W-:Y:S01]  /*6fe0*/  LOP3.LUT R25, R14, 0xffff, RZ, 0xc0, !PT ;  /* 0x0000ffff0e197812 */ /* 0x000fe200078ec0ff */
[----:B------:R-:W-:Y:S01]  /*6ff0*/  @!P2 FMUL R35, R35, 16777216 ;  /* 0x4b8000002323a820 */ /* 0x000fe20000400000 */
[----:B------:R-:W-:Y:S01]  /*7000*/  F2FP.SATFINITE.E4M3.F32.PACK_AB_MERGE_C R26, R27, R26, RZ ;  /* 0x0000001a1b1a723e */ /* 0x000fe200048070ff */
[----:B------:R-:W-:Y:S01]  /*7010*/  FMUL R34, R39, R34 ;  /* 0x0000002227227220 */ /* 0x000fe20000400000 */
[----:B------:R-:W-:Y:S01]  /*7020*/  F2FP.SATFINITE.E4M3.F32.PACK_AB_MERGE_C R30, R31, R30, RZ ;  /* 0x0000001e1f1e723e */ /* 0x000fe200048070ff */
[----:B------:R-:W-:Y:S01]  /*7030*/  FMUL R35, R39, R35 ;  /* 0x0000002327237220 */ /* 0x000fe20000400000 */
[----:B------:R-:W-:-:S02]  /*7040*/  LOP3.LUT R20, R20, 0xffff, RZ, 0xc0, !PT ;  /* 0x0000ffff14147812 */ /* 0x000fc400078ec0ff */
[----:B------:R-:W-:Y:S02]  /*7050*/  LOP3.LUT R31, R28, 0xffff, RZ, 0xc0, !PT ;  /* 0x0000ffff1c1f7812 */ /* 0x000fe400078ec0ff */
[----:B------:R-:W-:Y:S02]  /*7060*/  LOP3.LUT R27, R24, 0xffff, RZ, 0xc0, !PT ;  /* 0x0000ffff181b7812 */ /* 0x000fe400078ec0ff */
[----:B------:R-:W-:Y:S02]  /*7070*/  F2FP.SATFINITE.E4M3.F32.PACK_AB_MERGE_C R22, R23, R22, RZ ;  /* 0x000000161716723e */ /* 0x000fe400048070ff */
[--C-:B------:R-:W-:Y:S02]  /*7080*/  PRMT R5, R21, 0x3340, R0.reuse ;  /* 0x0000334015057816 */ /* 0x100fe40000000000 */
[----:B------:R-:W-:Y:S02]  /*7090*/  PRMT R7, R25, 0x3340, R0 ;  /* 0x0000334019077816 */ /* 0x000fe40000000000 */
[----:B------:R-:W-:-:S02]  /*70a0*/  PRMT R4, R13, 0x3340, R44 ;  /* 0x000033400d047816 */ /* 0x000fc4000000002c */
[----:B------:R-:W-:Y:S02]  /*70b0*/  PRMT R6, R17, 0x3340, R10 ;  /* 0x0000334011067816 */ /* 0x000fe4000000000a */
[----:B------:R-:W-:Y:S02]  /*70c0*/  F2FP.SATFINITE.E4M3.F32.PACK_AB_MERGE_C R32, R33, R32, RZ ;  /* 0x000000202120723e */ /* 0x000fe400048070ff */
[----:B------:R-:W-:Y:S02]  /*70d0*/  PRMT R9, R31, 0x3340, R0 ;  /* 0x000033401f097816 */ /* 0x000fe40000000000 */
[----:B------:R-:W-:Y:S02]  /*70e0*/  PRMT R8, R20, 0x3340, R27 ;  /* 0x0000334014087816 */ /* 0x000fe4000000001b */
[----:B------:R-:W-:Y:S01]  /*70f0*/  PRMT R11, R4, 0x5410, R5 ;  /* 0x00005410040b7816 */ /* 0x000fe20000000005 */
[----:B------:R-:W-:Y:S01]  /*7100*/  VIADD R4, R46, 0xc0cafb0d ;  /* 0xc0cafb0d2e047836 */ /* 0x000fe20000000000 */
[----:B------:R-:W-:-:S02]  /*7110*/  PRMT R15, R6, 0x5410, R7 ;  /* 0x00005410060f7816 */ /* 0x000fc40000000007 */
[----:B------:R-:W-:Y:S02]  /*7120*/  LOP3.LUT R22, R22, 0xffff, RZ, 0xc0, !PT ;  /* 0x0000ffff16167812 */ /* 0x000fe400078ec0ff */
[----:B------:R-:W-:Y:S02]  /*7130*/  LOP3.LUT R29, R26, 0xffff, RZ, 0xc0, !PT ;  /* 0x0000ffff1a1d7812 */ /* 0x000fe400078ec0ff */
[----:B------:R-:W-:Y:S02]  /*7140*/  LOP3.LUT R33, R30, 0xffff, RZ, 0xc0, !PT ;  /* 0x0000ffff1e217812 */ /* 0x000fe400078ec0ff */
[----:B------:R-:W-:Y:S02]  /*7150*/  SHF.R.U32.HI R5, RZ, 0x8, R13 ;  /* 0x00000008ff057819 */ /* 0x000fe4000001160d */
[----:B------:R-:W-:Y:S02]  /*7160*/  SHF.R.U32.HI R6, RZ, 0x8, R44 ;  /* 0x00000008ff067819 */ /* 0x000fe4000001162c */
[----:B------:R-:W-:Y:S01]  /*7170*/  SHF.R.U32.HI R7, RZ, 0x8, R21 ;  /* 0x00000008ff077819 */ /* 0x000fe20000011615 */
[----:B------:R-:W-:Y:S01]  /*7180*/  IMAD.MOV.U32 R21, RZ, RZ, 0x3dc6b27f ;  /* 0x3dc6b27fff157424 */ /* 0x000fe200078e00ff */
[----:B------:R-:W-:-:S02]  /*7190*/  F2FP.SATFINITE.E4M3.F32.PACK_AB_MERGE_C R18, R19, R18, RZ ;  /* 0x000000121312723e */ /* 0x000fc400048070ff */
[----:B------:R-:W-:Y:S02]  /*71a0*/  PRMT R19, R8, 0x5410, R9 ;  /* 0x0000541008137816 */ /* 0x000fe40000000009 */
[----:B------:R-:W-:Y:S02]  /*71b0*/  PRMT R13, R33, 0x3340, R0 ;  /* 0x00003340210d7816 */ /* 0x000fe40000000000 */
[----:B------:R-:W-:Y:S02]  /*71c0*/  PRMT R8, R22, 0x3340, R29 ;  /* 0x0000334016087816 */ /* 0x000fe4000000001d */
[----:B------:R-:W-:Y:S02]  /*71d0*/  LOP3.LUT R9, R5, 0xffff, RZ, 0xc0, !PT ;  /* 0x0000ffff05097812 */ /* 0x000fe400078ec0ff */
[----:B------:R-:W-:Y:S02]  /*71e0*/  LOP3.LUT R6, R6, 0xffff, RZ, 0xc0, !PT ;  /* 0x0000ffff06067812 */ /* 0x000fe400078ec0ff */
[----:B------:R-:W-:-:S02]  /*71f0*/  LOP3.LUT R7, R7, 0xffff, RZ, 0xc0, !PT ;  /* 0x0000ffff07077812 */ /* 0x000fc400078ec0ff */
[----:B------:R-:W-:Y:S02]  /*7200*/  LOP3.LUT R5, R4, 0xff800000, RZ, 0xc0, !PT ;  /* 0xff80000004057812 */ /* 0x000fe400078ec0ff */
[----:B------:R-:W-:Y:S02]  /*7210*/  PRMT R23, R8, 0x5410, R13 ;  /* 0x0000541008177816 */ /* 0x000fe4000000000d */
[----:B------:R-:W-:Y:S01]  /*7220*/  PRMT R12, R9, 0x3340, R6 ;  /* 0x00003340090c7816 */ /* 0x000fe20000000006 */
[----:B------:R-:W-:Y:S01]  /*7230*/  IMAD.IADD R4, R46, 0x1, -R5 ;  /* 0x000000012e047824 */ /* 0x000fe200078e0a05 */
[----:B------:R-:W-:Y:S02]  /*7240*/  PRMT R13, R7, 0x3340, R0 ;  /* 0x00003340070d7816 */ /* 0x000fe40000000000 */
[----:B------:R-:W-:Y:S02]  /*7250*/  SHF.R.U32.HI R6, RZ, 0x8, R17 ;  /* 0x00000008ff067819 */ /* 0x000fe40000011611 */
[----:B------:R-:W-:-:S02]  /*7260*/  SHF.R.U32.HI R7, RZ, 0x8, R10 ;  /* 0x00000008ff077819 */ /* 0x000fc4000001160a */
[----:B------:R-:W-:Y:S02]  /*7270*/  SHF.R.U32.HI R8, RZ, 0x8, R25 ;  /* 0x00000008ff087819 */ /* 0x000fe40000011619 */
[----:B------:R-:W-:Y:S02]  /*7280*/  SHF.R.U32.HI R9, RZ, 0x8, R20 ;  /* 0x00000008ff097819 */ /* 0x000fe40000011614 */
[----:B------:R-:W-:Y:S02]  /*7290*/  SHF.R.U32.HI R10, RZ, 0x8, R27 ;  /* 0x00000008ff0a7819 */ /* 0x000fe4000001161b */
[----:B------:R-:W-:Y:S01]  /*72a0*/  LOP3.LUT R14, R6, 0xffff, RZ, 0xc0, !PT ;  /* 0x0000ffff060e7812 */ /* 0x000fe200078ec0ff */
[----:B------:R-:W-:Y:S01]  /*72b0*/  FADD R6, R4, -1 ;  /* 0xbf80000004067421 */ /* 0x000fe20000000000 */
[----:B------:R-:W-:Y:S02]  /*72c0*/  LOP3.LUT R7, R7, 0xffff, RZ, 0xc0, !PT ;  /* 0x0000ffff07077812 */ /* 0x000fe400078ec0ff */
[----:B------:R-:W-:-:S02]  /*72d0*/  LOP3.LUT R8, R8, 0xffff, RZ, 0xc0, !PT ;  /* 0x0000ffff08087812 */ /* 0x000fc400078ec0ff */
[----:B------:R-:W-:Y:S02]  /*72e0*/  LOP3.LUT R9, R9, 0xffff, RZ, 0xc0, !PT ;  /* 0x0000ffff09097812 */ /* 0x000fe400078ec0ff */
[----:B------:R-:W-:Y:S02]  /*72f0*/  LOP3.LUT R10, R10, 0xffff, RZ, 0xc0, !PT ;  /* 0x0000ffff0a0a7812 */ /* 0x000fe400078ec0ff */
[----:B------:R-:W-:Y:S01]  /*7300*/  PRMT R14, R14, 0x3340, R7 ;  /* 0x000033400e0e7816 */ /* 0x000fe20000000007 */
[----:B------:R-:W-:Y:S01]  /*7310*/  FFMA.FTZ R7, R6, R21, -0.16845393180847167969 ;  /* 0xbe2c7f3006077423 */ /* 0x000fe20000010015 */
[----:B------:R-:W-:Y:S02]  /*7320*/  PRMT R17, R8, 0x3340, R1 ;  /* 0x0000334008117816 */ /* 0x000fe40000000001 */
[----:B------:R-:W-:Y:S01]  /*7330*/  PRMT R20, R9, 0x3340, R10 ;  /* 0x0000334009147816 */ /* 0x000fe2000000000a */
[----:B------:R-:W-:Y:S01]  /*7340*/  FFMA.FTZ R7, R6, R7, 0.1716887056827545166 ;  /* 0x3e2fcf2a06077423 */ /* 0x000fe20000010007 */
[----:B------:R-:W-:-:S02]  /*7350*/  SHF.R.U32.HI R8, RZ, 0x8, R29 ;  /* 0x00000008ff087819 */ /* 0x000fc4000001161d */
[----:B------:R-:W-:Y:S01]  /*7360*/  SHF.R.U32.HI R4, RZ, 0x8, R22 ;  /* 0x00000008ff047819 */ /* 0x000fe20000011616 */
[C---:B------:R-:W-:Y:S01]  /*7370*/  FFMA.FTZ R7, R6.reuse, R7, -0.17900948226451873779 ;  /* 0xbe374e4306077423 */ /* 0x040fe20000010007 */
[----:B------:R-:W-:Y:S02]  /*7380*/  SHF.R.U32.HI R9, RZ, 0x8, R31 ;  /* 0x00000008ff097819 */ /* 0x000fe4000001161f */
[----:B------:R-:W-:Y:S01]  /*7390*/  SHF.R.U32.HI R10, RZ, 0x8, R33 ;  /* 0x00000008ff0a7819 */ /* 0x000fe20000011621 */
[----:B------:R-:W-:Y:S01]  /*73a0*/  FFMA.FTZ R7, R6, R7, 0.20512372255325317383 ;  /* 0x3e520bf406077423 */ /* 0x000fe20000010007 */
[----:B------:R-:W-:Y:S02]  /*73b0*/  LOP3.LUT R8, R8, 0xffff, RZ, 0xc0, !PT ;  /* 0x0000ffff08087812 */ /* 0x000fe400078ec0ff */
[----:B------:R-:W-:Y:S01]  /*73c0*/  LOP3.LUT R25, R4, 0xffff, RZ, 0xc0, !PT ;  /* 0x0000ffff04197812 */ /* 0x000fe200078ec0ff */
[----:B------:R-:W-:Y:S01]  /*73d0*/  FFMA.FTZ R7, R6, R7, -0.24046532809734344482 ;  /* 0xbe763c8b06077423 */ /* 0x000fe20000010007 */
[----:B------:R-:W-:-:S02]  /*73e0*/  LOP3.LUT R9, R9, 0xffff, RZ, 0xc0, !PT ;  /* 0x0000ffff09097812 */ /* 0x000fc400078ec0ff */
[----:B------:R-:W-:Y:S01]  /*73f0*/  LOP3.LUT R10, R10, 0xffff, RZ, 0xc0, !PT ;  /* 0x0000ffff0a0a7812 */ /* 0x000fe200078ec0ff */
[C---:B------:R-:W-:Y:S01]  /*7400*/  FFMA.FTZ R7, R6.reuse, R7, 0.28857114911079406738 ;  /* 0x3e93bf9906077423 */ /* 0x040fe20000010007 */
[----:B------:R-:W-:Y:S02]  /*7410*/  PRMT R8, R25, 0x3340, R8 ;  /* 0x0000334019087816 */ /* 0x000fe40000000008 */
[----:B------:R-:W-:Y:S01]  /*7420*/  F2FP.SATFINITE.E4M3.F32.PACK_AB_MERGE_C R34, R35, R34, RZ ;  /* 0x000000222322723e */ /* 0x000fe200048070ff */
[----:B------:R-:W-:Y:S01]  /*7430*/  FFMA.FTZ R7, R6, R7, -0.36067417263984680176 ;  /* 0xbeb8aa4906077423 */ /* 0x000fe20000010007 */
[----:B------:R-:W-:Y:S02]  /*7440*/  PRMT R21, R9, 0x3340, R0 ;  /* 0x0000334009157816 */ /* 0x000fe40000000000 */
[----:B------:R-:W-:Y:S01]  /*7450*/  PRMT R25, R10, 0x3340, R1 ;  /* 0x000033400a197816 */ /* 0x000fe20000000001 */
[----:B------:R-:W-:Y:S01]  /*7460*/  FFMA.FTZ R7, R6, R7, 0.48089820146560668945 ;  /* 0x3ef6384a06077423 */ /* 0x000fe20000010007 */
[----:B------:R-:W-:-:S02]  /*7470*/  LOP3.LUT R16, R16, 0xffff, RZ, 0xc0, !PT ;  /* 0x0000ffff10107812 */ /* 0x000fc400078ec0ff */
[----:B------:R-:W-:Y:S01]  /*7480*/  PRMT R9, R12, 0x5410, R13 ;  /* 0x000054100c097816 */ /* 0x000fe2000000000d */
[----:B------:R-:W-:Y:S01]  /*7490*/  FFMA.FTZ R7, R6, R7, -0.72134751081466674805 ;  /* 0xbf38aa3b06077423 */ /* 0x000fe20000010007 */
[----:B------:R-:W-:Y:S02]  /*74a0*/  PRMT R17, R14, 0x5410, R17 ;  /* 0x000054100e117816 */ /* 0x000fe40000000011 */
[----:B------:R-:W-:Y:S01]  /*74b0*/  LOP3.LUT R18, R18, 0xffff, RZ, 0xc0, !PT ;  /* 0x0000ffff12127812 */ /* 0x000fe200078ec0ff */
[----:B------:R-:W-:Y:S01]  /*74c0*/  FMUL R7, R6, R7 ;  /* 0x0000000706077220 */ /* 0x000fe20000400000 */
[----:B------:R-:W-:Y:S02]  /*74d0*/  PRMT R13, R20, 0x5410, R21 ;  /* 0x00005410140d7816 */ /* 0x000fe40000000015 */
[----:B------:R-:W-:Y:S01]  /*74e0*/  PRMT R25, R8, 0x5410, R25 ;  /* 0x0000541008197816 */ /* 0x000fe20000000019 */
[----:B------:R-:W-:Y:S01]  /*74f0*/  FMUL R7, R6, R7 ;  /* 0x0000000706077220 */ /* 0x000fe20000400000 */
[----:B------:R-:W-:-:S02]  /*7500*/  LOP3.LUT R32, R32, 0xffff, RZ, 0xc0, !PT ;  /* 0x0000ffff20207812 */ /* 0x000fc400078ec0ff */
[----:B------:R-:W-:Y:S01]  /*7510*/  LOP3.LUT R34, R34, 0xffff, RZ, 0xc0, !PT ;  /* 0x0000ffff22227812 */ /* 0x000fe200078ec0ff */
[----:B------:R-:W-:Y:S01]  /*7520*/  FFMA.FTZ R7, R6, 1.4426950216293334961, R7 ;  /* 0x3fb8aa3b06077823 */ /* 0x000fe20000010007 */
[--C-:B------:R-:W-:Y:S02]  /*7530*/  PRMT R8, R11, 0x4210, R16.reuse ;  /* 0x000042100b087816 */ /* 0x100fe40000000010 */
[----:B------:R-:W-:Y:S02]  /*7540*/  PRMT R9, R9, 0x5210, R16 ;  /* 0x0000521009097816 */ /* 0x000fe40000000010 */
[--C-:B------:R-:W-:Y:S02]  /*7550*/  PRMT R10, R15, 0x4210, R18.reuse ;  /* 0x000042100f0a7816 */ /* 0x100fe40000000012 */
[----:B------:R-:W-:Y:S02]  /*7560*/  PRMT R11, R17, 0x5210, R18 ;  /* 0x00005210110b7816 */ /* 0x000fe40000000012 */
[----:B------:R-:W-:-:S02]  /*7570*/  PRMT R12, R19, 0x4210, R32 ;  /* 0x00004210130c7816 */ /* 0x000fc40000000020 */
[----:B------:R-:W-:Y:S01]  /*7580*/  PRMT R13, R13, 0x5210, R32 ;  /* 0x000052100d0d7816 */ /* 0x000fe20000000020 */
[----:B----4-:R1:W-:Y:S01]  /*7590*/  STSM.16.M88.4 [R40], R8 ;  /* 0x0000000828007844 */ /* 0x0103e20000000200 */
[--C-:B------:R-:W-:Y:S02]  /*75a0*/  PRMT R14, R23, 0x4210, R34.reuse ;  /* 0x00004210170e7816 */ /* 0x100fe40000000022 */
[----:B------:R-:W-:Y:S02]  /*75b0*/  PRMT R15, R25, 0x5210, R34 ;  /* 0x00005210190f7816 */ /* 0x000fe40000000022 */
[----:B------:R-:W-:Y:S02]  /*75c0*/  FSEL R4, RZ, -23, P1 ;  /* 0xc1b80000ff047808 */ /* 0x000fe40000800000 */
[----:B------:R-:W-:Y:S01]  /*75d0*/  I2FP.F32.S32 R5, R5 ;  /* 0x0000000500057245 */ /* 0x000fe20000201400 */
[----:B------:R3:W-:Y:S01]  /*75e0*/  STSM.16.M88.4 [R40+0x400], R12 ;  /* 0x0004000c28007844 */ /* 0x0007e20000000200 */
[----:B------:R-:W-:Y:S03]  /*75f0*/  BAR.SYNC.DEFER_BLOCKING 0x0 ;  /* 0x0000000000007b1d */ /* 0x000fe60000010000 */
[----:B------:R-:W-:Y:S01]  /*7600*/  FFMA.FTZ R4, R5, 1.1920928955078125e-07, R4 ;  /* 0x3400000005047823 */ /* 0x000fe20000010004 */
[----:B------:R-:W-:-:S02]  /*7610*/  SHF.R.U32.HI R5, RZ, 0x2, R37 ;  /* 0x00000002ff057819 */ /* 0x000fc40000011625 */
[----:B------:R-:W-:Y:S01]  /*7620*/  ISETP.GE.U32.AND P0, PT, R46, 0x7f800000, PT ;  /* 0x7f8000002e00780c */ /* 0x000fe20003f06070 */
[----:B-1----:R-:W-:Y:S01]  /*7630*/  FADD R8, R4, R7 ;  /* 0x0000000704087221 */ /* 0x002fe20000000000 */
[----:B------:R-:W-:Y:S01]  /*7640*/  LOP3.LUT R10, R5, 0x38, RZ, 0xc0, !PT ;  /* 0x00000038050a7812 */ /* 0x000fe200078ec0ff */
[----:B------:R-:W-:Y:S01]  /*7650*/  IMAD R11, R36, UR5, RZ ;  /* 0x00000005240b7c24 */ /* 0x000fe2000f8e02ff */
[----:B------:R-:W-:Y:S01]  /*7660*/  FSETP.NEU.AND P1, PT, R46, RZ, PT ;  /* 0x000000ff2e00720b */ /* 0x000fe20003f2d000 */
[----:B------:R-:W-:Y:S01]  /*7670*/  USHF.R.S32.HI UR5, URZ, 0x1f, UR4 ;  /* 0x0000001fff057899 */ /* 0x000fe20008011404 */
[--C-:B------:R-:W-:Y:S02]  /*7680*/  LOP3.LUT R60, R10, 0x1f, R37.reuse, 0xf8, !PT ;  /* 0x0000001f0a3c7812 */ /* 0x100fe400078ef825 */
[----:B---3--:R-:W-:Y:S02]  /*7690*/  SHF.R.U32.HI R15, RZ, 0x6, R37 ;  /* 0x00000006ff0f7819 */ /* 0x008fe40000011625 */
[----:B------:R-:W-:-:S02]  /*76a0*/  LEA.HI R29, R37, 0x3c, RZ, 0x1a ;  /* 0x0000003c251d7811 */ /* 0x000fc400078fd0ff */
[----:B------:R-:W-:Y:S01]  /*76b0*/  SGXT.U32 R15, R15, 0x2 ;  /* 0x000000020f0f781a */ /* 0x000fe20000000000 */
[----:B------:R-:W-:-:S04]  /*76c0*/  @P0 IMAD.MOV.U32 R9, RZ, RZ, 0x7f800000 ;  /* 0x7f800000ff090424 */ /* 0x000fc800078e00ff */
[----:B------:R-:W-:Y:S01]  /*76d0*/  @P0 FFMA.FTZ R8, R46, R9, +INF ;  /* 0x7f8000002e080423 */ /* 0x000fe20000010009 */
[----:B------:R-:W-:Y:S01]  /*76e0*/  IMAD.SHL.U32 R9, R60, 0x8, RZ ;  /* 0x000000083c097824 */ /* 0x000fe200078e00ff */
[----:B------:R-:W1:Y:S01]  /*76f0*/  LDSM.16.M88.4 R4, [R43+0x800] ;  /* 0x000800002b04783b */ /* 0x000e620000000200 */
[----:B0-----:R-:W-:-:S03]  /*7700*/  IMAD R10, R15, R48, RZ ;  /* 0x000000300f0a7224 */ /* 0x001fc600078e02ff */
[----:B------:R-:W-:Y:S01]  /*7710*/  LOP3.LUT R13, R9, 0xc0, RZ, 0xc0, !PT ;  /* 0x000000c0090d7812 */ /* 0x000fe200078ec0ff */
[----:B------:R-:W0:Y:S01]  /*7720*/  LDSM.16.M88.4 R16, [R43] ;  /* 0x000000002b10783b */ /* 0x000e220000000200 */
[----:B------:R-:W-:Y:S01]  /*7730*/  FSEL R9, R8, -INF , P1 ;  /* 0xff80000008097808 */ /* 0x000fe20000800000 */
[----:B------:R-:W-:Y:S01]  /*7740*/  IMAD.SHL.U32 R60, R60, 0x10, RZ ;  /* 0x000000103c3c7824 */ /* 0x000fe200078e00ff */
[----:B--2---:R-:W-:Y:S01]  /*7750*/  IADD3 R56, P0, P1, R11, UR4, R56 ;  /* 0x000000040b387c10 */ /* 0x004fe2000f91e038 */
[----:B------:R-:W2:Y:S01]  /*7760*/  LDCU UR4, c[0x0][0x3ec] ;  /* 0x00007d80ff0477ac */ /* 0x000ea20008000800 */
[----:B------:R-:W-:Y:S01]  /*7770*/  SHF.R.S32.HI R8, RZ, 0x1f, R11 ;  /* 0x0000001fff087819 */ /* 0x000fe2000001140b */
[----:B------:R-:W-:Y:S01]  /*7780*/  IMAD R11, R48, 0x4, R10 ;  /* 0x00000004300b7824 */ /* 0x000fe200078e020a */
[----:B------:R-:W-:Y:S01]  /*7790*/  IADD3 R115, PT, PT, R13, UR17, R42 ;  /* 0x000000110d737c10 */ /* 0x000fe2000fffe02a */
[----:B------:R-:W-:Y:S01]  /*77a0*/  FFMA R182, R9, 0.69314718246459960938, R182 ;  /* 0x3f31721809b67823 */ /* 0x000fe200000000b6 */
[----:B------:R-:W-:-:S02]  /*77b0*/  LEA.HI R13, R37, 0xc, RZ, 0x1a ;  /* 0x0000000c250d7811 */ /* 0x000fc400078fd0ff */
[----:B------:R-:W-:Y:S02]  /*77c0*/  IADD3.X R62, PT, PT, R8, UR5, R57, P0, P1 ;  /* 0x00000005083e7c10 */ /* 0x000fe400087e2439 */
[----:B------:R-:W-:Y:S01]  /*77d0*/  IADD3 R8, P0, PT, R10, R56, RZ ;  /* 0x000000380a087210 */ /* 0x000fe20007f1e0ff */
[----:B------:R-:W-:Y:S01]  /*77e0*/  IMAD R13, R13, R48, RZ ;  /* 0x000000300d0d7224 */ /* 0x000fe200078e02ff */
[----:B------:R-:W-:Y:S02]  /*77f0*/  LOP3.LUT R60, R60, 0xf0, RZ, 0xc0, !PT ;  /* 0x000000f03c3c7812 */ /* 0x000fe400078ec0ff */
[----:B------:R-:W-:Y:S02]  /*7800*/  LEA.HI.X.SX32 R9, R10, R62, 0x1, P0 ;  /* 0x0000003e0a097211 */ /* 0x000fe400000f0eff */
[----:B------:R-:W-:Y:S01]  /*7810*/  IADD3 R10, P2, PT, R13, R56, RZ ;  /* 0x000000380d0a7210 */ /* 0x000fe20007f5e0ff */
[----:B--2---:R-:W-:-:S04]  /*7820*/  UIMAD UR4, UR19, UR4, URZ ;  /* 0x00000004130472a4 */ /* 0x004fc8000f8e02ff */
[----:B------:R-:W-:Y:S02]  /*7830*/  USHF.L.U32 UR6, UR4, 0x2, URZ ;  /* 0x0000000204067899 */ /* 0x000fe400080006ff */
[----:B------:R-:W-:Y:S01]  /*7840*/  UIMAD.WIDE UR4, UR4, 0x4, URZ ;  /* 0x00000004040478a5 */ /* 0x000fe2000f8e02ff */
[C---:B-1----:R-:W-:Y:S02]  /*7850*/  PRMT R107, R7.reuse, 0x7770, RZ ;  /* 0x00007770076b7816 */ /* 0x042fe400000000ff */
[C---:B------:R-:W-:Y:S02]  /*7860*/  PRMT R109, R7.reuse, 0x7771, RZ ;  /* 0x00007771076d7816 */ /* 0x040fe400000000ff */
[C---:B------:R-:W-:Y:S02]  /*7870*/  PRMT R111, R7.reuse, 0x7772, RZ ;  /* 0x00007772076f7816 */ /* 0x040fe400000000ff */
[----:B------:R-:W-:Y:S01]  /*7880*/  PRMT R113, R7, 0x7773, RZ ;  /* 0x0000777307717816 */ /* 0x000fe200000000ff */
[----:B------:R-:W-:Y:S01]  /*7890*/  IMAD R7, R48, 0x4, R11 ;  /* 0x0000000430077824 */ /* 0x000fe200078e020b */
[----:B0-----:R-:W-:-:S02]  /*78a0*/  PRMT R15, R16, 0x7770, RZ ;  /* 0x00007770100f7816 */ /* 0x001fc400000000ff */
[----:B------:R-:W-:Y:S01]  /*78b0*/  PRMT R21, R16, 0x7771, RZ ;  /* 0x0000777110157816 */ /* 0x000fe200000000ff */
[----:B------:R-:W-:Y:S01]  /*78c0*/  IMAD R14, R48, 0x8, R7 ;  /* 0x00000008300e7824 */ /* 0x000fe200078e0207 */
[C---:B------:R-:W-:Y:S01]  /*78d0*/  PRMT R23, R16.reuse, 0x7772, RZ ;  /* 0x0000777210177816 */ /* 0x040fe200000000ff */
[----:B------:R0:W-:Y:S01]  /*78e0*/  STG.E.U8 desc[UR34][R8.64], R15 ;  /* 0x0000000f08007986 */ /* 0x0001e2000c101122 */
[----:B------:R-:W-:Y:S01]  /*78f0*/  PRMT R25, R16, 0x7773, RZ ;  /* 0x0000777310197816 */ /* 0x000fe200000000ff */
[----:B------:R-:W-:Y:S01]  /*7900*/  IMAD R16, R48, 0x4, R14 ;  /* 0x0000000430107824 */ /* 0x000fe200078e020e */
[C---:B------:R-:W-:Y:S02]  /*7910*/  PRMT R83, R4.reuse, 0x7770, RZ ;  /* 0x0000777004537816 */ /* 0x040fe400000000ff */
[C---:B------:R-:W-:Y:S02]  /*7920*/  PRMT R85, R4.reuse, 0x7771, RZ ;  /* 0x0000777104557816 */ /* 0x040fe400000000ff */
[----:B------:R-:W-:-:S02]  /*7930*/  PRMT R87, R4, 0x7772, RZ ;  /* 0x0000777204577816 */ /* 0x000fc400000000ff */
[----:B------:R-:W-:Y:S02]  /*7940*/  PRMT R89, R4, 0x7773, RZ ;  /* 0x0000777304597816 */ /* 0x000fe400000000ff */
[----:B------:R-:W-:Y:S01]  /*7950*/  PRMT R99, R6, 0x7770, RZ ;  /* 0x0000777006637816 */ /* 0x000fe200000000ff */
[----:B0-----:R-:W-:Y:S01]  /*7960*/  IMAD R9, R48, 0x4, R16 ;  /* 0x0000000430097824 */ /* 0x001fe200078e0210 */
[C---:B------:R-:W-:Y:S01]  /*7970*/  PRMT R101, R6.reuse, 0x7771, RZ ;  /* 0x0000777106657816 */ /* 0x040fe200000000ff */
[----:B------:R-:W-:Y:S01]  /*7980*/  IMAD R8, R3, R48, RZ ;  /* 0x0000003003087224 */ /* 0x000fe200078e02ff */
[C---:B------:R-:W-:Y:S02]  /*7990*/  PRMT R103, R6.reuse, 0x7772, RZ ;  /* 0x0000777206677816 */ /* 0x040fe400000000ff */
[----:B------:R-:W-:Y:S02]  /*79a0*/  PRMT R105, R6, 0x7773, RZ ;  /* 0x0000777306697816 */ /* 0x000fe400000000ff */
[----:B------:R-:W-:-:S02]  /*79b0*/  IADD3 R4, P0, PT, R11, R56, RZ ;  /* 0x000000380b047210 */ /* 0x000fc40007f1e0ff */
[----:B------:R-:W-:Y:S02]  /*79c0*/  IADD3 R6, P1, PT, R7, R56, RZ ;  /* 0x0000003807067210 */ /* 0x000fe40007f3e0ff */
[C---:B------:R-:W-:Y:S02]  /*79d0*/  PRMT R91, R5.reuse, 0x7770, RZ ;  /* 0x00007770055b7816 */ /* 0x040fe400000000ff */
[C---:B------:R-:W-:Y:S02]  /*79e0*/  PRMT R93, R5.reuse, 0x7771, RZ ;  /* 0x00007771055d7816 */ /* 0x040fe400000000ff */
[C---:B------:R-:W-:Y:S02]  /*79f0*/  PRMT R95, R5.reuse, 0x7772, RZ ;  /* 0x00007772055f7816 */ /* 0x040fe400000000ff */
[----:B------:R-:W-:Y:S02]  /*7a00*/  PRMT R97, R5, 0x7773, RZ ;  /* 0x0000777305617816 */ /* 0x000fe400000000ff */
[----:B------:R-:W-:-:S02]  /*7a10*/  LEA.HI.X.SX32 R5, R11, R62, 0x1, P0 ;  /* 0x0000003e0b057211 */ /* 0x000fc400000f0eff */
[-C--:B------:R-:W-:Y:S02]  /*7a20*/  LEA.HI.X.SX32 R7, R7, R62.reuse, 0x1, P1 ;  /* 0x0000003e07077211 */ /* 0x080fe400008f0eff */
[----:B------:R-:W-:Y:S01]  /*7a30*/  LEA.HI.X.SX32 R11, R13, R62, 0x1, P2 ;  /* 0x0000003e0d0b7211 */ /* 0x000fe200010f0eff */
[----:B------:R0:W-:Y:S01]  /*7a40*/  STG.E.U8 desc[UR34][R4.64], R21 ;  /* 0x0000001504007986 */ /* 0x0001e2000c101122 */
[C---:B------:R-:W-:Y:S02]  /*7a50*/  PRMT R27, R17.reuse, 0x7770, RZ ;  /* 0x00007770111b7816 */ /* 0x040fe400000000ff */
[C---:B------:R-:W-:Y:S01]  /*7a60*/  PRMT R61, R17.reuse, 0x7771, RZ ;  /* 0x00007771113d7816 */ /* 0x040fe200000000ff */
[----:B------:R-:W-:Y:S01]  /*7a70*/  STG.E.U8 desc[UR34][R6.64], R23 ;  /* 0x0000001706007986 */ /* 0x000fe2000c101122 */
[C---:B------:R-:W-:Y:S02]  /*7a80*/  PRMT R63, R17.reuse, 0x7772, RZ ;  /* 0x00007772113f7816 */ /* 0x040fe400000000ff */
[----:B------:R-:W-:Y:S01]  /*7a90*/  PRMT R65, R17, 0x7773, RZ ;  /* 0x0000777311417816 */ /* 0x000fe200000000ff */
[----:B------:R-:W-:Y:S01]  /*7aa0*/  IMAD R17, R48, 0x8, R9 ;  /* 0x0000000830117824 */ /* 0x000fe200078e0209 */
[----:B------:R1:W-:Y:S01]  /*7ab0*/  STG.E.U8 desc[UR34][R10.64], R25 ;  /* 0x000000190a007986 */ /* 0x0003e2000c101122 */
[----:B------:R-:W-:-:S02]  /*7ac0*/  PRMT R75, R19, 0x7770, RZ ;  /* 0x00007770134b7816 */ /* 0x000fc400000000ff */
[----:B------:R-:W-:Y:S01]  /*7ad0*/  PRMT R77, R19, 0x7771, RZ ;  /* 0x00007771134d7816 */ /* 0x000fe200000000ff */
[-C--:B0-----:R-:W-:Y:S01]  /*7ae0*/  IMAD R4, R29, R48.reuse, RZ ;  /* 0x000000301d047224 */ /* 0x081fe200078e02ff */
[C---:B------:R-:W-:Y:S02]  /*7af0*/  PRMT R79, R19.reuse, 0x7772, RZ ;  /* 0x00007772134f7816 */ /* 0x040fe400000000ff */
[----:B------:R-:W-:Y:S02]  /*7b00*/  PRMT R81, R19, 0x7773, RZ ;  /* 0x0000777313517816 */ /* 0x000fe400000000ff */
[----:B------:R-:W-:Y:S02]  /*7b10*/  LEA.HI R19, R37, 0x1c, RZ, 0x1a ;  /* 0x0000001c25137811 */ /* 0x000fe400078fd0ff */
[----:B------:R-:W-:Y:S01]  /*7b20*/  PRMT R67, R18, 0x7770, RZ ;  /* 0x0000777012437816 */ /* 0x000fe200000000ff */
[----:B-1----:R-:W-:Y:S01]  /*7b30*/  IMAD R11, R48, 0x4, R17 ;  /* 0x00000004300b7824 */ /* 0x002fe200078e0211 */
[----:B------:R-:W-:Y:S01]  /*7b40*/  PRMT R69, R18, 0x7771, RZ ;  /* 0x0000777112457816 */ /* 0x000fe200000000ff */
[-C--:B------:R-:W-:Y:S01]  /*7b50*/  IMAD R10, R0, R48.reuse, RZ ;  /* 0x00000030000a7224 */ /* 0x080fe200078e02ff */
[----:B------:R-:W-:Y:S01]  /*7b60*/  PRMT R71, R18, 0x7772, RZ ;  /* 0x0000777212477816 */ /* 0x000fe200000000ff */
[----:B------:R-:W-:Y:S01]  /*7b70*/  IMAD R0, R48, 0x4, R11 ;  /* 0x0000000430007824 */ /* 0x000fe200078e020b */
[----:B------:R-:W-:Y:S01]  /*7b80*/  PRMT R73, R18, 0x7773, RZ ;  /* 0x0000777312497816 */ /* 0x000fe200000000ff */
[----:B------:R-:W-:Y:S01]  /*7b90*/  IMAD R18, R2, R48, RZ ;  /* 0x0000003002127224 */ /* 0x000fe200078e02ff */
[----:B------:R-:W-:Y:S01]  /*7ba0*/  IADD3 R12, P0, PT, R14, R56, RZ ;  /* 0x000000380e0c7210 */ /* 0x000fe20007f1e0ff */
[----:B------:R-:W-:Y:S01]  /*7bb0*/  IMAD R2, R19, R48, RZ ;  /* 0x0000003013027224 */ /* 0x000fe200078e02ff */
[----:B------:R-:W-:Y:S01]  /*7bc0*/  LEA.HI R15, R37, 0x2c, RZ, 0x1a ;  /* 0x0000002c250f7811 */ /* 0x000fe200078fd0ff */
[----:B------:R-:W-:Y:S01]  /*7bd0*/  IMAD R19, R48, 0x8, R0 ;  /* 0x0000000830137824 */ /* 0x000fe200078e0200 */
[----:B------:R-:W-:-:S02]  /*7be0*/  LEA.HI.X.SX32 R13, R14, R62, 0x1, P0 ;  /* 0x0000003e0e0d7211 */ /* 0x000fc400000f0eff */
[----:B------:R-:W-:Y:S01]  /*7bf0*/  LEA.HI R37, R37, 0x4c, RZ, 0x1a ;  /* 0x0000004c25257811 */ /* 0x000fe200078fd0ff */
[----:B------:R-:W-:Y:S01]  /*7c00*/  IMAD R20, R48, 0x4, R19 ;  /* 0x0000000430147824 */ /* 0x000fe200078e0213 */
[-C--:B------:R-:W-:Y:S01]  /*7c10*/  IADD3 R22, P4, PT, R4, R56.reuse, RZ ;  /* 0x0000003804167210 */ /* 0x080fe20007f9e0ff */
[----:B------:R0:W-:Y:S01]  /*7c20*/  STG.E.U8 desc[UR34][R12.64], R27 ;  /* 0x0000001b0c007986 */ /* 0x0001e2000c101122 */
[-C--:B------:R-:W-:Y:S01]  /*7c30*/  IADD3 R50, P0, PT, R18, R56.reuse, RZ ;  /* 0x0000003812327210 */ /* 0x080fe20007f1e0ff */
[----:B------:R-:W-:Y:S01]  /*7c40*/  IMAD R21, R48, 0x4, R20 ;  /* 0x0000000430157824 */ /* 0x000fe200078e0214 */
[----:B------:R-:W-:Y:S01]  /*7c50*/  IADD3 R6, P2, PT, R2, R56, RZ ;  /* 0x0000003802067210 */ /* 0x000fe20007f5e0ff */
[----:B------:R-:W-:Y:S01]  /*7c60*/  IMAD R5, R37, R48, RZ ;  /* 0x0000003025057224 */ /* 0x000fe200078e02ff */
[-C--:B------:R-:W-:Y:S01]  /*7c70*/  LEA.HI.X.SX32 R23, R4, R62.reuse, 0x1, P4 ;  /* 0x0000003e04177211 */ /* 0x080fe200020f0eff */
[----:B------:R-:W-:Y:S01]  /*7c80*/  IMAD R25, R48, 0x8, R21 ;  /* 0x0000000830197824 */ /* 0x000fe200078e0215 */
[----:B------:R-:W-:Y:S01]  /*7c90*/  LEA.HI.X.SX32 R51, R18, R62, 0x1, P0 ;  /* 0x0000003e12337211 */ /* 0x000fe200000f0eff */
[----:B------:R-:W-:Y:S01]  /*7ca0*/  IMAD R3, R15, R48, RZ ;  /* 0x000000300f037224 */ /* 0x000fe200078e02ff */
[----:B------:R-:W-:-:S02]  /*7cb0*/  IADD3 R30, P5, PT, R5, R56, RZ ;  /* 0x00000038051e7210 */ /* 0x000fc40007fbe0ff */
[-C--:B------:R-:W-:Y:S01]  /*7cc0*/  IADD3 R4, P0, PT, R9, R56.reuse, RZ ;  /* 0x0000003809047210 */ /* 0x080fe20007f1e0ff */
[----:B0-----:R-:W-:Y:S01]  /*7cd0*/  IMAD R27, R48, 0x4, R25 ;  /* 0x00000004301b7824 */ /* 0x001fe200078e0219 */
[-C--:B------:R-:W-:Y:S02]  /*7ce0*/  IADD3 R14, P3, PT, R3, R56.reuse, RZ ;  /* 0x00000038030e7210 */ /* 0x080fe40007f7e0ff */
[-C--:B------:R-:W-:Y:S01]  /*7cf0*/  IADD3 R42, P6, PT, R8, R56.reuse, RZ ;  /* 0x00000038082a7210 */ /* 0x080fe20007fde0ff */
[----:B------:R-:W-:Y:S01]  /*7d00*/  IMAD R29, R48, 0x4, R27 ;  /* 0x00000004301d7824 */ /* 0x000fe200078e021b */
[----:B------:R-:W-:Y:S02]  /*7d10*/  IADD3 R58, P1, PT, R10, R56, RZ ;  /* 0x000000380a3a7210 */ /* 0x000fe40007f3e0ff */
[-C--:B------:R-:W-:Y:S01]  /*7d20*/  LEA.HI.X.SX32 R7, R2, R62.reuse, 0x1, P2 ;  /* 0x0000003e02077211 */ /* 0x080fe200010f0eff */
[----:B------:R-:W-:Y:S01]  /*7d30*/  IMAD R33, R48, 0x8, R29 ;  /* 0x0000000830217824 */ /* 0x000fe200078e021d */
[----:B------:R-:W-:-:S02]  /*7d40*/  LEA.HI.X.SX32 R31, R5, R62, 0x1, P5 ;  /* 0x0000003e051f7211 */ /* 0x000fc400028f0eff */
[----:B------:R-:W-:Y:S01]  /*7d50*/  IADD3 R2, P2, PT, R16, R56, RZ ;  /* 0x0000003810027210 */ /* 0x000fe20007f5e0ff */
[----:B------:R-:W-:Y:S01]  /*7d60*/  IMAD R35, R48, 0x4, R33 ;  /* 0x0000000430237824 */ /* 0x000fe200078e0221 */
[----:B------:R-:W-:Y:S02]  /*7d70*/  LEA.HI.X.SX32 R5, R9, R62, 0x1, P0 ;  /* 0x0000003e09057211 */ /* 0x000fe400000f0eff */
[----:B------:R-:W-:Y:S02]  /*7d80*/  IADD3 R12, P0, PT, R0, R56, RZ ;  /* 0x00000038000c7210 */ /* 0x000fe40007f1e0ff */
[-C--:B------:R-:W-:Y:S02]  /*7d90*/  LEA.HI.X.SX32 R15, R3, R62.reuse, 0x1, P3 ;  /* 0x0000003e030f7211 */ /* 0x080fe400018f0eff */
[-C--:B------:R-:W-:Y:S02]  /*7da0*/  LEA.HI.X.SX32 R43, R8, R62.reuse, 0x1, P6 ;  /* 0x0000003e082b7211 */ /* 0x080fe400030f0eff */
[----:B------:R-:W-:-:S02]  /*7db0*/  LEA.HI.X.SX32 R59, R10, R62, 0x1, P1 ;  /* 0x0000003e0a3b7211 */ /* 0x000fc400008f0eff */
[----:B------:R-:W-:Y:S02]  /*7dc0*/  LEA.HI.X.SX32 R3, R16, R62, 0x1, P2 ;  /* 0x0000003e10037211 */ /* 0x000fe400010f0eff */
[-C--:B------:R-:W-:Y:S02]  /*7dd0*/  IADD3 R8, P1, PT, R17, R56.reuse, RZ ;  /* 0x0000003811087210 */ /* 0x080fe40007f3e0ff */
[----:B------:R-:W-:Y:S01]  /*7de0*/  IADD3 R10, P2, PT, R11, R56, RZ ;  /* 0x000000380b0a7210 */ /* 0x000fe20007f5e0ff */
[----:B------:R-:W-:Y:S01]  /*7df0*/  STG.E.U8 desc[UR34][R2.64], R61 ;  /* 0x0000003d02007986 */ /* 0x000fe2000c101122 */
[-C--:B------:R-:W-:Y:S01]  /*7e00*/  LEA.HI.X.SX32 R13, R0, R62.reuse, 0x1, P0 ;  /* 0x0000003e000d7211 */ /* 0x080fe200000f0eff */
[C---:B------:R-:W-:Y:S01]  /*7e10*/  IMAD R0, R48.reuse, 0x4, R35 ;  /* 0x0000000430007824 */ /* 0x040fe200078e0223 */
[-C--:B------:R-:W-:Y:S01]  /*7e20*/  LEA.HI.X.SX32 R9, R17, R62.reuse, 0x1, P1 ;  /* 0x0000003e11097211 */ /* 0x080fe200008f0eff */
[----:B------:R-:W-:Y:S01]  /*7e30*/  STG.E.U8 desc[UR34][R4.64], R63 ;  /* 0x0000003f04007986 */ /* 0x000fe2000c101122 */
[----:B------:R-:W-:Y:S01]  /*7e40*/  LEA.HI.X.SX32 R11, R11, R62, 0x1, P2 ;  /* 0x0000003e0b0b7211 */ /* 0x000fe200010f0eff */
[----:B------:R-:W-:Y:S01]  /*7e50*/  IMAD R37, R48, 0x8, R0 ;  /* 0x0000000830257824 */ /* 0x000fe200078e0200 */
[CC--:B------:R-:W-:Y:S01]  /*7e60*/  IADD3 R16, P1, PT, R19.reuse, R56.reuse, RZ ;  /* 0x0000003813107210 */ /* 0x0c0fe20007f3e0ff */
[----:B------:R0:W-:Y:S01]  /*7e70*/  STG.E.U8 desc[UR34][R6.64], R65 ;  /* 0x0000004106007986 */ /* 0x0001e2000c101122 */
[----:B------:R-:W-:Y:S01]  /*7e80*/  IADD3 R18, P2, PT, R20, R56, RZ ;  /* 0x0000003814127210 */ /* 0x000fe20007f5e0ff */
[----:B------:R-:W-:Y:S01]  /*7e90*/  IMAD R39, R48, 0x4, R37 ;  /* 0x0000000430277824 */ /* 0x000fe200078e0225 */
[-C--:B------:R-:W-:Y:S01]  /*7ea0*/  LEA.HI.X.SX32 R17, R19, R62.reuse, 0x1, P1 ;  /* 0x0000003e13117211 */ /* 0x080fe200008f0eff */
[----:B------:R-:W-:Y:S01]  /*7eb0*/  STG.E.U8 desc[UR34][R8.64], R67 ;  /* 0x0000004308007986 */ /* 0x000fe2000c101122 */
[----:B------:R-:W-:Y:S01]  /*7ec0*/  LEA.HI.X.SX32 R19, R20, R62, 0x1, P2 ;  /* 0x0000003e14137211 */ /* 0x000fe200010f0eff */
[C---:B------:R-:W-:Y:S01]  /*7ed0*/  IMAD R49, R48.reuse, 0x4, R39 ;  /* 0x0000000430317824 */ /* 0x040fe200078e0227 */
[-C--:B------:R-:W-:Y:S01]  /*7ee0*/  IADD3 R20, P0, PT, R21, R56.reuse, RZ ;  /* 0x0000003815147210 */ /* 0x080fe20007f1e0ff */
[----:B------:R-:W-:Y:S01]  /*7ef0*/  STG.E.U8 desc[UR34][R10.64], R69 ;  /* 0x000000450a007986 */ /* 0x000fe2000c101122 */
[-C--:B------:R-:W-:Y:S01]  /*7f00*/  IADD3 R24, P1, PT, R25, R56.reuse, RZ ;  /* 0x0000003819187210 */ /* 0x080fe20007f3e0ff */
[C---:B------:R-:W-:Y:S01]  /*7f10*/  IMAD R53, R48.reuse, 0x8, R49 ;  /* 0x0000000830357824 */ /* 0x040fe200078e0231 */
[----:B------:R-:W-:Y:S01]  /*7f20*/  IADD3 R26, P2, PT, R27, R56, RZ ;  /* 0x000000381b1a7210 */ /* 0x000fe20007f5e0ff */
[----:B------:R-:W-:Y:S01]  /*7f30*/  STG.E.U8 desc[UR34][R12.64], R71 ;  /* 0x000000470c007986 */ /* 0x000fe2000c101122 */
[----:B------:R-:W-:Y:S01]  /*7f40*/  LEA.HI.X.SX32 R21, R21, R62, 0x1, P0 ;  /* 0x0000003e15157211 */ /* 0x000fe200000f0eff */
[----:B------:R-:W-:Y:S01]  /*7f50*/  IMAD R55, R48, 0x4, R53 ;  /* 0x0000000430377824 */ /* 0x000fe200078e0235 */
[----:B------:R-:W-:Y:S01]  /*7f60*/  IADD3 R28, P0, PT, R29, R56, RZ ;  /* 0x000000381d1c7210 */ /* 0x000fe20007f1e0ff */
[----:B------:R-:W-:Y:S01]  /*7f70*/  STG.E.U8 desc[UR34][R14.64], R73 ;  /* 0x000000490e007986 */ /* 0x000fe2000c101122 */
[-C--:B------:R-:W-:Y:S01]  /*7f80*/  LEA.HI.X.SX32 R25, R25, R62.reuse, 0x1, P1 ;  /* 0x0000003e19197211 */ /* 0x080fe200008f0eff */
[----:B0-----:R-:W0:Y:S01]  /*7f90*/  LDC.64 R6, c[0x0][0x3a0] ;  /* 0x0000e800ff067b82 */ /* 0x001e220000000a00 */
[----:B------:R-:W-:Y:S01]  /*7fa0*/  LEA.HI.X.SX32 R27, R27, R62, 0x1, P2 ;  /* 0x0000003e1b1b7211 */ /* 0x000fe200010f0eff */
[----:B------:R-:W-:Y:S01]  /*7fb0*/  STG.E.U8 desc[UR34][R16.64], R75 ;  /* 0x0000004b10007986 */ /* 0x000fe2000c101122 */
[-C--:B------:R-:W-:Y:S01]  /*7fc0*/  IADD3 R32, P1, PT, R33, R56.reuse, RZ ;  /* 0x0000003821207210 */ /* 0x080fe20007f3e0ff */
[C---:B------:R-:W-:Y:S01]  /*7fd0*/  IMAD.SHL.U32 R3, R36.reuse, 0x4, RZ ;  /* 0x0000000424037824 */ /* 0x040fe200078e00ff */
[----:B------:R-:W-:Y:S01]  /*7fe0*/  IADD3 R34, P2, PT, R35, R56, RZ ;  /* 0x0000003823227210 */ /* 0x000fe20007f5e0ff */
[----:B------:R-:W-:Y:S01]  /*7ff0*/  STG.E.U8 desc[UR34][R18.64], R77 ;  /* 0x0000004d12007986 */ /* 0x000fe2000c101122 */
[----:B------:R-:W-:Y:S01]  /*8000*/  LEA.HI.X.SX32 R29, R29, R62, 0x1, P0 ;  /* 0x0000003e1d1d7211 */ /* 0x000fe200000f0eff */
[----:B------:R-:W-:Y:S01]  /*8010*/  IMAD.HI R36, R36, 0x4, RZ ;  /* 0x0000000424247827 */ /* 0x000fe200078e02ff */
[----:B------:R-:W-:Y:S01]  /*8020*/  IADD3 R40, P0, PT, R0, R56, RZ ;  /* 0x0000003800287210 */ /* 0x000fe20007f1e0ff */
[----:B------:R-:W-:Y:S01]  /*8030*/  STG.E.U8 desc[UR34][R20.64], R79 ;  /* 0x0000004f14007986 */ /* 0x000fe2000c101122 */
[----:B------:R-:W-:-:S02]  /*8040*/  LEA.HI.X.SX32 R33, R33, R62, 0x1, P1 ;  /* 0x0000003e21217211 */ /* 0x000fc400008f0eff */
[----:B------:R-:W-:Y:S01]  /*8050*/  LEA.HI.X.SX32 R35, R35, R62, 0x1, P2 ;  /* 0x0000003e23237211 */ /* 0x000fe200010f0eff */
[----:B------:R-:W-:Y:S01]  /*8060*/  STG.E.U8 desc[UR34][R22.64], R81 ;  /* 0x0000005116007986 */ /* 0x000fe2000c101122 */
[-C--:B------:R-:W-:Y:S02]  /*8070*/  IADD3 R44, P1, PT, R37, R56.reuse, RZ ;  /* 0x00000038252c7210 */ /* 0x080fe40007f3e0ff */
[----:B------:R-:W-:Y:S01]  /*8080*/  IADD3 R46, P2, PT, R39, R56, RZ ;  /* 0x00000038272e7210 */ /* 0x000fe20007f5e0ff */
[----:B------:R-:W-:Y:S01]  /*8090*/  STG.E.U8 desc[UR34][R24.64], R83 ;  /* 0x0000005318007986 */ /* 0x000fe2000c101122 */
[----:B------:R-:W-:Y:S01]  /*80a0*/  LEA.HI.X.SX32 R41, R0, R62, 0x1, P0 ;  /* 0x0000003e00297211 */ /* 0x000fe200000f0eff */
[----:B------:R-:W-:Y:S01]  /*80b0*/  IMAD R0, R48, 0x4, R55 ;  /* 0x0000000430007824 */ /* 0x000fe200078e0237 */
[----:B------:R-:W-:Y:S01]  /*80c0*/  IADD3 R48, P0, PT, R49, R56, RZ ;  /* 0x0000003831307210 */ /* 0x000fe20007f1e0ff */
[----:B------:R-:W-:Y:S01]  /*80d0*/  STG.E.U8 desc[UR34][R26.64], R85 ;  /* 0x000000551a007986 */ /* 0x000fe2000c101122 */
[----:B------:R-:W-:-:S02]  /*80e0*/  LEA.HI.X.SX32 R45, R37, R62, 0x1, P1 ;  /* 0x0000003e252d7211 */ /* 0x000fc400008f0eff */
[----:B------:R-:W-:Y:S01]  /*80f0*/  LEA.HI.X.SX32 R47, R39, R62, 0x1, P2 ;  /* 0x0000003e272f7211 */ /* 0x000fe200010f0eff */
[----:B------:R-:W-:Y:S01]  /*8100*/  STG.E.U8 desc[UR34][R28.64], R87 ;  /* 0x000000571c007986 */ /* 0x000fe2000c101122 */
[-C--:B------:R-:W-:Y:S02]  /*8110*/  IADD3 R52, P1, PT, R53, R56.reuse, RZ ;  /* 0x0000003835347210 */ /* 0x080fe40007f3e0ff */
[-C--:B------:R-:W-:Y:S01]  /*8120*/  IADD3 R54, P2, PT, R55, R56.reuse, RZ ;  /* 0x0000003837367210 */ /* 0x080fe20007f5e0ff */
[----:B------:R-:W-:Y:S01]  /*8130*/  STG.E.U8 desc[UR34][R30.64], R89 ;  /* 0x000000591e007986 */ /* 0x000fe2000c101122 */
[----:B------:R-:W-:Y:S02]  /*8140*/  IADD3 R56, P3, PT, R0, R56, RZ ;  /* 0x0000003800387210 */ /* 0x000fe40007f7e0ff */
[-C--:B------:R-:W-:Y:S01]  /*8150*/  LEA.HI.X.SX32 R49, R49, R62.reuse, 0x1, P0 ;  /* 0x0000003e31317211 */ /* 0x080fe200000f0eff */
[----:B------:R-:W-:Y:S01]  /*8160*/  STG.E.U8 desc[UR34][R32.64], R91 ;  /* 0x0000005b20007986 */ /* 0x000fe2000c101122 */
[----:B------:R-:W-:-:S02]  /*8170*/  LEA.HI.X.SX32 R53, R53, R62, 0x1, P1 ;  /* 0x0000003e35357211 */ /* 0x000fc400008f0eff */
[-C--:B------:R-:W-:Y:S01]  /*8180*/  LEA.HI.X.SX32 R55, R55, R62.reuse, 0x1, P2 ;  /* 0x0000003e37377211 */ /* 0x080fe200010f0eff */
[----:B------:R-:W-:Y:S01]  /*8190*/  STG.E.U8 desc[UR34][R34.64], R93 ;  /* 0x0000005d22007986 */ /* 0x000fe2000c101122 */
[----:B------:R-:W-:Y:S02]  /*81a0*/  LEA.HI.X.SX32 R57, R0, R62, 0x1, P3 ;  /* 0x0000003e00397211 */ /* 0x000fe400018f0eff */
[----:B------:R-:W-:Y:S01]  /*81b0*/  ISETP.GE.U32.AND P0, PT, R38, 0x40, PT ;  /* 0x000000402600780c */ /* 0x000fe20003f06070 */
[----:B------:R-:W-:Y:S01]  /*81c0*/  STG.E.U8 desc[UR34][R40.64], R95 ;  /* 0x0000005f28007986 */ /* 0x000fe2000c101122 */
[----:B0-----:R-:W-:-:S03]  /*81d0*/  IADD3 R2, P1, P2, R3, UR6, R6 ;  /* 0x0000000603027c10 */ /* 0x001fc6000fa3e006 */
[----:B------:R-:W-:Y:S01]  /*81e0*/  STG.E.U8 desc[UR34][R42.64], R97 ;  /* 0x000000612a007986 */ /* 0x000fe2000c101122 */
[----:B------:R-:W-:-:S03]  /*81f0*/  IADD3.X R3, PT, PT, R36, UR5, R7, P1, P2 ;  /* 0x0000000524037c10 */ /* 0x000fc60008fe4407 */
[----:B------:R-:W-:Y:S04]  /*8200*/  STG.E.U8 desc[UR34][R44.64], R99 ;  /* 0x000000632c007986 */ /* 0x000fe8000c101122 */
[----:B------:R-:W-:Y:S04]  /*8210*/  STG.E.U8 desc[UR34][R46.64], R101 ;  /* 0x000000652e007986 */ /* 0x000fe8000c101122 */
[----:B------:R-:W-:Y:S04]  /*8220*/  STG.E.U8 desc[UR34][R48.64], R103 ;  /* 0x0000006730007986 */ /* 0x000fe8000c101122 */
[----:B------:R-:W-:Y:S04]  /*8230*/  STG.E.U8 desc[UR34][R50.64], R105 ;  /* 0x0000006932007986 */ /* 0x000fe8000c101122 */
[----:B------:R-:W-:Y:S04]  /*8240*/  STG.E.U8 desc[UR34][R52.64], R107 ;  /* 0x0000006b34007986 */ /* 0x000fe8000c101122 */
[----:B------:R-:W-:Y:S04]  /*8250*/  STG.E.U8 desc[UR34][R54.64], R109 ;  /* 0x0000006d36007986 */ /* 0x000fe8000c101122 */
[----:B------:R-:W-:Y:S04]  /*8260*/  STG.E.U8 desc[UR34][R56.64], R111 ;  /* 0x0000006f38007986 */ /* 0x000fe8000c101122 */
[----:B------:R-:W-:Y:S01]  /*8270*/  STG.E.U8 desc[UR34][R58.64], R113 ;  /* 0x000000713a007986 */ /* 0x000fe2000c101122 */
[----:B------:R-:W-:Y:S06]  /*8280*/  BAR.SYNC.DEFER_BLOCKING 0x0 ;  /* 0x0000000000007b1d */ /* 0x000fec0000010000 */
[----:B------:R-:W-:Y:S02]  /*8290*/  STSM.16.M88 [R115], R182 ;  /* 0x000000b673007844 */ /* 0x000fe40000000000 */
[----:B------:R-:W-:Y:S06]  /*82a0*/  BAR.SYNC.DEFER_BLOCKING 0x0 ;  /* 0x0000000000007b1d */ /* 0x000fec0000010000 */
[----:B------:R-:W0:Y:S04]  /*82b0*/  LDSM.16.M88 R5, [R60+UR17] ;  /* 0x000000113c05783b */ /* 0x000e280008000000 */
[----:B0-----:R0:W-:Y:S01]  /*82c0*/  @!P0 STG.E desc[UR34][R2.64], R5 ;  /* 0x0000000502008986 */ /* 0x0011e2000c101922 */
[----:B------:R-:W-:Y:S06]  /*82d0*/  BAR.SYNC.DEFER_BLOCKING 0x0 ;  /* 0x0000000000007b1d */ /* 0x000fec0000010000 */
[----:B------:R-:W-:Y:S05]  /*82e0*/  BRA.U UP1, `(.L_x_19) ;  /* 0x0000000101a07547 */ /* 0x000fea000b800000 */
[----:B------:R-:W1:Y:S01]  /*82f0*/  S2UR UR5, SR_CgaCtaId ;  /* 0x00000000000579c3 */ /* 0x000e620000008800 */
[----:B------:R-:W-:Y:S01]  /*8300*/  NOP ;  /* 0x0000000000007918 */ /* 0x000fe20000000000 */
[----:B------:R-:W-:Y:S01]  /*8310*/  UMOV UR4, 0x50 ;  /* 0x0000005000047882 */ /* 0x000fe20000000000 */
[----:B------:R-:W-:Y:S02]  /*8320*/  IMAD.U32 R0, RZ, RZ, UR16 ;  /* 0x00000010ff007e24 */ /* 0x000fe4000f8e00ff */
[----:B0-----:R-:W-:Y:S02]  /*8330*/  IMAD.MOV.U32 R3, RZ, RZ, 0xf ;  /* 0x0000000fff037424 */ /* 0x001fe400078e00ff */
[----:B------:R-:W-:Y:S01]  /*8340*/  IMAD.MOV.U32 R7, RZ, RZ, 0x1 ;  /* 0x00000001ff077424 */ /* 0x000fe200078e00ff */
[----:B------:R-:W-:-:S04]  /*8350*/  LOP3.LUT R0, R0, 0xffff, RZ, 0xc0, !PT ;  /* 0x0000ffff00007812 */ /* 0x000fc800078ec0ff */
[----:B------:R-:W-:-:S05]  /*8360*/  SHF.R.U32.HI R0, RZ, 0x5, R0 ;  /* 0x00000005ff007819 */ /* 0x000fca0000011600 */
[----:B------:R-:W-:Y:S01]  /*8370*/  VIADD R2, R0, 0x10 ;  /* 0x0000001000027836 */ /* 0x000fe20000000000 */
[----:B------:R-:W-:Y:S01]  /*8380*/  SHF.L.U32 R0, R3, R0, RZ ;  /* 0x0000000003007219 */ /* 0x000fe200000006ff */
[----:B-1----:R-:W-:-:S03]  /*8390*/  ULEA UR6, UR5, UR4, 0x18 ;  /* 0x0000000405067291 */ /* 0x002fc6000f8ec0ff */
[----:B------:R-:W-:-:S04]  /*83a0*/  SHF.L.U32 R3, R7, R2, RZ ;  /* 0x0000000207037219 */ /* 0x000fc800000006ff */
[----:B------:R-:W-:Y:S02]  /*83b0*/  LOP3.LUT R0, R3, R0, RZ, 0xfc, !PT ;  /* 0x0000000003007212 */ /* 0x000fe400078efcff */
[----:B------:R-:W0:Y:S02]  /*83c0*/  LDS R5, [UR6] ;  /* 0x00000006ff057984 */ /* 0x000e240008000800 */
[C---:B------:R-:W-:Y:S02]  /*83d0*/  LOP3.LUT R2, R0.reuse, 0xffff, RZ, 0xc0, !PT ;  /* 0x0000ffff00027812 */ /* 0x040fe400078ec0ff */
[----:B0-----:R-:W-:-:S04]  /*83e0*/  LOP3.LUT R3, R0, 0xffff, R5, 0x80, !PT ;  /* 0x0000ffff00037812 */ /* 0x001fc800078e8005 */
[----:B------:R-:W-:-:S13]  /*83f0*/  ISETP.NE.AND P0, PT, R3, R2, PT ;  /* 0x000000020300720c */ /* 0x000fda0003f05270 */
[----:B------:R-:W-:Y:S05]  /*8400*/  @P0 BRA `(.L_x_20) ;  /* 0x0000000000500947 */ /* 0x000fea0003800000 */
[----:B------:R-:W-:Y:S02]  /*8410*/  SHF.R.U32.HI R5, RZ, 0x10, R5 ;  /* 0x00000010ff057819 */ /* 0x000fe40000011605 */
[----:B------:R-:W-:-:S04]  /*8420*/  SHF.R.U32.HI R2, RZ, 0x10, R0 ;  /* 0x00000010ff027819 */ /* 0x000fc80000011600 */
[----:B------:R-:W-:-:S04]  /*8430*/  LOP3.LUT R5, R5, R2, RZ, 0xc0, !PT ;  /* 0x0000000205057212 */ /* 0x000fc800078ec0ff */
[----:B------:R-:W-:-:S13]  /*8440*/  ISETP.NE.AND P0, PT, R5, R2, PT ;  /* 0x000000020500720c */ /* 0x000fda0003f05270 */
[----:B------:R-:W-:Y:S05]  /*8450*/  @P0 BRA `(.L_x_21) ;  /* 0x0000000000300947 */ /* 0x000fea0003800000 */
[----:B------:R-:W-:Y:S01]  /*8460*/  R2UR UR4, R0 ;  /* 0x00000000000472ca */ /* 0x000fe200000e0000 */
[----:B------:R-:W-:Y:S01]  /*8470*/  VOTEU.ANY UR5, UPT, PT ;  /* 0x0000000000057886 */ /* 0x000fe200038e0100 */
[----:B------:R-:W0:Y:S01]  /*8480*/  S2R R0, SR_LANEID ;  /* 0x0000000000007919 */ /* 0x000e220000000000 */
[----:B------:R-:W-:-:S10]  /*8490*/  UFLO.U32 UR5, UR5 ;  /* 0x00000005000572bd */ /* 0x000fd400080e0000 */
[----:B------:R-:W-:-:S06]  /*84a0*/  ULOP3.LUT UR4, URZ, UR4, URZ, 0x33, !UPT ;  /* 0x00000004ff047292 */ /* 0x000fcc000f8e33ff */
[----:B------:R-:W-:-:S04]  /*84b0*/  IMAD.U32 R2, RZ, RZ, UR4 ;  /* 0x00000004ff027e24 */ /* 0x000fc8000f8e00ff */
[----:B------:R-:W1:Y:S02]  /*84c0*/  REDUX UR7, R2 ;  /* 0x00000000020773c4 */ /* 0x000e640000000000 */
[----:B------:R2:W-:Y:S01]  /*84d0*/  UTCATOMSWS.AND URZ, UR4 ;  /* 0x0000000400ff79e3 */ /* 0x0005e20008000000 */
[----:B0-----:R-:W-:Y:S01]  /*84e0*/  ISETP.EQ.U32.AND P0, PT, R0, UR5, PT ;  /* 0x0000000500007c0c */ /* 0x001fe2000bf02070 */
[----:B-1----:R-:W-:-:S12]  /*84f0*/  IMAD.U32 R0, RZ, RZ, UR7 ;  /* 0x00000007ff007e24 */ /* 0x002fd8000f8e00ff */
[----:B------:R2:W-:Y:S01]  /*8500*/  @P0 ATOMS.AND RZ, [UR6], R0 ;  /* 0x00000000ffff098c */ /* 0x0005e2000a800006 */
[----:B------:R-:W-:Y:S05]  /*8510*/  BRA `(.L_x_19) ;  /* 0x0000000000147947 */ /* 0x000fea0003800000 */
.L_x_21:
[----:B------:R-:W-:-:S07]  /*8520*/  MOV R2, 0x8540 ;  /* 0x0000854000027802 */ /* 0x000fce0000000f00 */
[----:B------:R-:W-:Y:S05]  /*8530*/  CALL.REL.NOINC `($__internal_0_$__cuda_sm10x_tcgen05_guardrail_trap_col_being_dealloced_not_returned_by_alloc) ;  /* 0x0000000000447944 */ /* 0x000fea0003c00000 */
[----:B------:R-:W-:Y:S05]  /*8540*/  BRA `(.L_x_19) ;  /* 0x0000000000087947 */ /* 0x000fea0003800000 */
.L_x_20:
[----:B------:R-:W-:-:S07]  /*8550*/  MOV R2, 0x8570 ;  /* 0x0000857000027802 */ /* 0x000fce0000000f00 */
[----:B------:R-:W-:Y:S05]  /*8560*/  CALL.REL.NOINC `($__internal_2_$__cuda_sm10x_tcgen05_guardrail_trap_unallocated_columns_being_dealloced) ;  /* 0x0000000000507944 */ /* 0x000fea0003c00000 */
.L_x_19:
[----:B------:R-:W-:Y:S01]  /*8570*/  NOP ;  /* 0x0000000000007918 */ /* 0x000fe20000000000 */
[----:B--2---:R-:W-:Y:S05]  /*8580*/  EXIT ;  /* 0x000000000000794d */ /* 0x004fea0003800000 */
.L_x_8:
[----:B------:R-:W1:Y:S02]  /*8590*/  SYNCS.PHASECHK.TRANS64.TRYWAIT P0, [UR17+0x4000], RZ ;  /* 0x004000ffff0075a7 */ /* 0x000e640008001111 */
[----:B-1----:R-:W-:Y:S05]  /*85a0*/  @!P0 BRA `(.L_x_8) ;  /* 0xfffffffc00f88947 */ /* 0x002fea000383ffff */
[----:B------:R-:W-:Y:S05]  /*85b0*/  BRA `(.L_x_7) ;  /* 0xffffff9c00047947 */ /* 0x000fea000383ffff */
.L_x_13:
[----:B------:R-:W1:Y:S02]  /*85c0*/  SYNCS.PHASECHK.TRANS64.TRYWAIT P1, [UR17+0x9010], RZ ;  /* 0x009010ffff0075a7 */ /* 0x000e640008021111 */
[----:B-1----:R-:W-:Y:S05]  /*85d0*/  @!P1 BRA `(.L_x_13) ;  /* 0xfffffffc00f89947 */ /* 0x002fea000383ffff */
[----:B------:R-:W-:Y:S05]  /*85e0*/  BRA `(.L_x_22) ;  /* 0xffffffc4008c7947 */ /* 0x000fea000383ffff */
.L_x_14:
[----:B------:R-:W0:Y:S02]  /*85f0*/  SYNCS.PHASECHK.TRANS64.TRYWAIT P2, [UR14], R26 ;  /* 0x0000001aff0075a7 */ /* 0x000e24000804110e */
[----:B0-----:R-:W-:Y:S05]  /*8600*/  @!P2 BRA `(.L_x_14) ;  /* 0xfffffffc00f8a947 */ /* 0x001fea000383ffff */
[----:B------:R-:W-:Y:S05]  /*8610*/  BRA `(.L_x_23) ;  /* 0xffffffd000bc7947 */ /* 0x000fea000383ffff */
.L_x_18:
[----:B------:R-:W1:Y:S02]  /*8620*/  SYNCS.PHASECHK.TRANS64.TRYWAIT P0, [UR14], R4 ;  /* 0x00000004ff0075a7 */ /* 0x000e64000800110e */
[----:B-1----:R-:W-:Y:S05]  /*8630*/  @!P0 BRA `(.L_x_18) ;  /* 0xfffffffc00f88947 */ /* 0x002fea000383ffff */
[----:B------:R-:W-:Y:S05]  /*8640*/  BRA `(.L_x_17) ;  /* 0xffffffe000347947 */ /* 0x000fea000383ffff */
        .weak           $__internal_0_$__cuda_sm10x_tcgen05_guardrail_trap_col_being_dealloced_not_returned_by_alloc
        .type           $__internal_0_$__cuda_sm10x_tcgen05_guardrail_trap_col_being_dealloced_not_returned_by_alloc,@function
        .size           $__internal_0_$__cuda_sm10x_tcgen05_guardrail_trap_col_being_dealloced_not_returned_by_alloc,($__internal_1_$__cuda_sm10x_tcgen05_guardrail_trap_phase_invalid_during_alloc - $__internal_0_$__cuda_sm10x_tcgen05_guardrail_trap_col_being_dealloced_not_returned_by_alloc)
$__internal_0_$__cuda_sm10x_tcgen05_guardrail_trap_col_being_dealloced_not_returned_by_alloc:
[----:B------:R-:W-:Y:S05]  /*8650*/  BPT.TRAP 0x1 ;  /* 0x000000040000795c */ /* 0x000fea0000300000 */
[----:B------:R-:W-:-:S04]  /*8660*/  IMAD.MOV.U32 R3, RZ, RZ, 0x0 ;  /* 0x00000000ff037424 */ /* 0x000fc800078e00ff */
[----:B------:R-:W-:Y:S05]  /*8670*/  RET.REL.NODEC R2 `(attn_fwd) ;  /* 0xffffff7802607950 */ /* 0x000fea0003c3ffff */
        .weak           $__internal_1_$__cuda_sm10x_tcgen05_guardrail_trap_phase_invalid_during_alloc
        .type           $__internal_1_$__cuda_sm10x_tcgen05_guardrail_trap_phase_invalid_during_alloc,@function
        .size           $__internal_1_$__cuda_sm10x_tcgen05_guardrail_trap_phase_invalid_during_alloc,($__internal_2_$__cuda_sm10x_tcgen05_guardrail_trap_unallocated_columns_being_dealloced - $__internal_1_$__cuda_sm10x_tcgen05_guardrail_trap_phase_invalid_during_alloc)
$__internal_1_$__cuda_sm10x_tcgen05_guardrail_trap_phase_invalid_during_alloc:
[----:B------:R-:W-:Y:S05]  /*8680*/  BPT.TRAP 0x1 ;  /* 0x000000040000795c */ /* 0x000fea0000300000 */
[----:B------:R-:W-:-:S04]  /*8690*/  IMAD.MOV.U32 R3, RZ, RZ, 0x0 ;  /* 0x00000000ff037424 */ /* 0x000fc800078e00ff */
[----:B------:R-:W-:Y:S05]  /*86a0*/  RET.REL.NODEC R2 `(attn_fwd) ;  /* 0xffffff7802547950 */ /* 0x000fea0003c3ffff */
        .weak           $__internal_2_$__cuda_sm10x_tcgen05_guardrail_trap_unallocated_columns_being_dealloced
        .type           $__internal_2_$__cuda_sm10x_tcgen05_guardrail_trap_unallocated_columns_being_dealloced,@function
        .size           $__internal_2_$__cuda_sm10x_tcgen05_guardrail_trap_unallocated_columns_being_dealloced,(.L_x_27 - $__internal_2_$__cuda_sm10x_tcgen05_guardrail_trap_unallocated_columns_being_dealloced)
$__internal_2_$__cuda_sm10x_tcgen05_guardrail_trap_unallocated_columns_being_dealloced:
[----:B------:R-:W-:Y:S05]  /*86b0*/  BPT.TRAP 0x1 ;  /* 0x000000040000795c */ /* 0x000fea0000300000 */
[----:B------:R-:W-:-:S04]  /*86c0*/  IMAD.MOV.U32 R3, RZ, RZ, 0x0 ;  /* 0x00000000ff037424 */ /* 0x000fc800078e00ff */
[----:B------:R-:W-:Y:S05]  /*86d0*/  RET.REL.NODEC R2 `(attn_fwd) ;  /* 0xffffff7802487950 */ /* 0x000fea0003c3ffff */
.L_x_24:
[----:B------:R-:W-:-:S00]  /*86e0*/  BRA `(.L_x_24) ;  /* 0xfffffffc00fc7947 */ /* 0x000fc0000383ffff */
[----:B------:R-:W-:-:S00]  /*86f0*/  NOP ;  /* 0x0000000000007918 */ /* 0x000fc00000000000 */
        /* <DEDUP_REMOVED lines=8> */
.L_x_27:


//--------------------- .nv.global.init           --------------------------
	.section	.nv.global.init,"aw",@progbits
.nv.global.init:
	.type		_$_str,@object
	.size		_$_str,(.L_3 - _$_str)
_$_str:
        /*0000*/ 	.byte	0x5f, 0x5f, 0x43, 0x55, 0x44, 0x41, 0x5f, 0x46, 0x54, 0x5a, 0x00
.L_3:


//--------------------- .nv.shared.attn_fwd       --------------------------
	.section	.nv.shared.attn_fwd,"aw",@nobits
	.sectionflags	@""
	.align	16
	.zero		1024


//--------------------- .nv.shared.reserved.0     --------------------------
	.section	.nv.shared.reserved.0,"aw",@nobits
	.align	8
	.weak		__nv_reservedSMEM_offset_0_alias
	.size		__nv_reservedSMEM_offset_0_alias, 0, 64
	.other		__nv_reservedSMEM_offset_0_alias,@"STO_CUDA_RESERVED_SHARED STV_DEFAULT"
__nv_reservedSMEM_offset_0_alias:
	.zero		0
.nv.shared.reserved.0:
	.zero		64
	.weak		__nv_reservedSMEM_allocation_phase
	.type		__nv_reservedSMEM_allocation_phase,@object
	.size		__nv_reservedSMEM_allocation_phase,(.L_0 - __nv_reservedSMEM_allocation_phase)
__nv_reservedSMEM_allocation_phase:
	.zero		1
.L_0:
	.zero		7
	.weak		__nv_reservedSMEM_devtool_atexit_pc
	.type		__nv_reservedSMEM_devtool_atexit_pc,@object
	.size		__nv_reservedSMEM_devtool_atexit_pc,(__nv_reservedSMEM_allocation_mask - __nv_reservedSMEM_devtool_atexit_pc)
__nv_reservedSMEM_devtool_atexit_pc:
	.zero		8
	.weak		__nv_reservedSMEM_allocation_mask
	.type		__nv_reservedSMEM_allocation_mask,@object
	.size		__nv_reservedSMEM_allocation_mask,(.L_2 - __nv_reservedSMEM_allocation_mask)
__nv_reservedSMEM_allocation_mask:
	.zero		4
.L_2:


//--------------------- .nv.constant0.attn_fwd    --------------------------
	.section	.nv.constant0.attn_fwd,"a",@progbits
	.sectionflags	@""
	.align	4
.nv.constant0.attn_fwd:
	.zero		1032


//--------------------- SYMBOLS --------------------------

	.type		.nv.reservedSmem.offset0,@object
	.size		.nv.reservedSmem.offset0,0x4
	.type		.nv.reservedSmem.cap,@object
	.size		.nv.reservedSmem.cap,0x4
